	.headerflags	@"EF_CUDA_TEXMODE_UNIFIED EF_CUDA_64BIT_ADDRESS EF_CUDA_ACCELERATORS EF_CUDA_SM90 EF_CUDA_VIRTUAL_SM(EF_CUDA_SM90)"
	.elftype	@"ET_EXEC"


//--------------------- .nv.info                  --------------------------
	.section	.nv.info,"",@"SHT_CUDA_INFO"
	.align	4


	//----- nvinfo : EIATTR_REGCOUNT
	.align		4
        /*0000*/ 	.byte	0x04, 0x2f
        /*0002*/ 	.short	(.L_1 - .L_0)
	.align		4
.L_0:
        /*0004*/ 	.word	index@(triton_poi_fused_max_pool2d_with_indices_42)
        /*0008*/ 	.word	0x000000a5


	//----- nvinfo : EIATTR_MIN_STACK_SIZE
	.align		4
.L_1:
        /*000c*/ 	.byte	0x04, 0x12
        /*000e*/ 	.short	(.L_3 - .L_2)
	.align		4
.L_2:
        /*0010*/ 	.word	index@(triton_poi_fused_max_pool2d_with_indices_42)
        /*0014*/ 	.word	0x00000000


	//----- nvinfo : EIATTR_FRAME_SIZE
	.align		4
.L_3:
        /*0018*/ 	.byte	0x04, 0x11
        /*001a*/ 	.short	(.L_5 - .L_4)
	.align		4
.L_4:
        /*001c*/ 	.word	index@(triton_poi_fused_max_pool2d_with_indices_42)
        /*0020*/ 	.word	0x00000000


	//----- nvinfo : EIATTR_MIN_STACK_SIZE
	.align		4
.L_5:
        /*0024*/ 	.byte	0x04, 0x12
        /*0026*/ 	.short	(.L_7 - .L_6)
	.align		4
.L_6:
        /*0028*/ 	.word	index@(triton_poi_fused_max_pool2d_with_indices_42)
        /*002c*/ 	.word	0x00000000
.L_7:


//--------------------- .nv.info.triton_poi_fused_max_pool2d_with_indices_42 --------------------------
	.section	.nv.info.triton_poi_fused_max_pool2d_with_indices_42,"",@"SHT_CUDA_INFO"
	.sectionflags	@""
	.align	4


	//----- nvinfo : EIATTR_CUDA_API_VERSION
	.align		4
        /*0000*/ 	.byte	0x04, 0x37
        /*0002*/ 	.short	(.L_9 - .L_8)
.L_8:
        /*0004*/ 	.word	0x0000007c


	//----- nvinfo : EIATTR_KPARAM_INFO
	.align		4
.L_9:
        /*0008*/ 	.byte	0x04, 0x17
        /*000a*/ 	.short	(.L_11 - .L_10)
.L_10:
        /*000c*/ 	.word	0x00000000
        /*0010*/ 	.short	0x0004
        /*0012*/ 	.short	0x001c
        /*0014*/ 	.byte	0x00, 0xf0, 0x11, 0x00


	//----- nvinfo : EIATTR_KPARAM_INFO
	.align		4
.L_11:
        /*0018*/ 	.byte	0x04, 0x17
        /*001a*/ 	.short	(.L_13 - .L_12)
.L_12:
        /*001c*/ 	.word	0x00000000
        /*0020*/ 	.short	0x0003
        /*0022*/ 	.short	0x0018
        /*0024*/ 	.byte	0x00, 0xf0, 0x11, 0x00


	//----- nvinfo : EIATTR_KPARAM_INFO
	.align		4
.L_13:
        /*0028*/ 	.byte	0x04, 0x17
        /*002a*/ 	.short	(.L_15 - .L_14)
.L_14:
        /*002c*/ 	.word	0x00000000
        /*0030*/ 	.short	0x0002
        /*0032*/ 	.short	0x0010
        /*0034*/ 	.byte	0x00, 0xf4, 0x21, 0x00


	//----- nvinfo : EIATTR_KPARAM_INFO
	.align		4
.L_15:
        /*0038*/ 	.byte	0x04, 0x17
        /*003a*/ 	.short	(.L_17 - .L_16)
.L_16:
        /*003c*/ 	.word	0x00000000
        /*0040*/ 	.short	0x0001
        /*0042*/ 	.short	0x0008
        /*0044*/ 	.byte	0x00, 0xf4, 0x21, 0x00


	//----- nvinfo : EIATTR_KPARAM_INFO
	.align		4
.L_17:
        /*0048*/ 	.byte	0x04, 0x17
        /*004a*/ 	.short	(.L_19 - .L_18)
.L_18:
        /*004c*/ 	.word	0x00000000
        /*0050*/ 	.short	0x0000
        /*0052*/ 	.short	0x0000
        /*0054*/ 	.byte	0x00, 0xf4, 0x21, 0x00


	//----- nvinfo : EIATTR_SPARSE_MMA_MASK
	.align		4
.L_19:
        /*0058*/ 	.byte	0x03, 0x50
        /*005a*/ 	.short	0x0000


	//----- nvinfo : EIATTR_MAXREG_COUNT
	.align		4
        /*005c*/ 	.byte	0x03, 0x1b
        /*005e*/ 	.short	0x00ff


	//----- nvinfo : EIATTR_EXIT_INSTR_OFFSETS
	.align		4
        /*0060*/ 	.byte	0x04, 0x1c
        /*0062*/ 	.short	(.L_21 - .L_20)


	//   ....[0]....
.L_20:
        /*0064*/ 	.word	0x00004d80


	//   ....[1]....
        /*0068*/ 	.word	0x00004da0


	//----- nvinfo : EIATTR_REQNTID
	.align		4
.L_21:
        /*006c*/ 	.byte	0x04, 0x10
        /*006e*/ 	.short	(.L_23 - .L_22)
.L_22:
        /*0070*/ 	.word	0x00000100
        /*0074*/ 	.word	0x00000001
        /*0078*/ 	.word	0x00000001


	//----- nvinfo : EIATTR_CBANK_PARAM_SIZE
	.align		4
.L_23:
        /*007c*/ 	.byte	0x03, 0x19
        /*007e*/ 	.short	0x0020


	//----- nvinfo : EIATTR_PARAM_CBANK
	.align		4
        /*0080*/ 	.byte	0x04, 0x0a
        /*0082*/ 	.short	(.L_25 - .L_24)
	.align		4
.L_24:
        /*0084*/ 	.word	index@(.nv.constant0.triton_poi_fused_max_pool2d_with_indices_42)
        /*0088*/ 	.short	0x0210
        /*008a*/ 	.short	0x0020


	//----- nvinfo : EIATTR_SW_WAR
	.align		4
.L_25:
        /*008c*/ 	.byte	0x04, 0x36
        /*008e*/ 	.short	(.L_27 - .L_26)
.L_26:
        /*0090*/ 	.word	0x00000008
.L_27:


//--------------------- .nv.callgraph             --------------------------
	.section	.nv.callgraph,"",@"SHT_CUDA_CALLGRAPH"
	.align	4
	.sectionentsize	8
	.align		4
        /*0000*/ 	.word	0x00000000
	.align		4
        /*0004*/ 	.word	0xffffffff
	.align		4
        /*0008*/ 	.word	0x00000000
	.align		4
        /*000c*/ 	.word	0xfffffffe
	.align		4
        /*0010*/ 	.word	0x00000000
	.align		4
        /*0014*/ 	.word	0xfffffffd
	.align		4
        /*0018*/ 	.word	0x00000000
	.align		4
        /*001c*/ 	.word	0xfffffffc


//--------------------- .text.triton_poi_fused_max_pool2d_with_indices_42 --------------------------
	.section	.text.triton_poi_fused_max_pool2d_with_indices_42,"ax",@progbits
	.sectionflags	@"SHF_BARRIERS=1"
	.align	128
        .global         triton_poi_fused_max_pool2d_with_indices_42
        .type           triton_poi_fused_max_pool2d_with_indices_42,@function
        .size           triton_poi_fused_max_pool2d_with_indices_42,(.L_x_1 - triton_poi_fused_max_pool2d_with_indices_42)
        .other          triton_poi_fused_max_pool2d_with_indices_42,@"STO_CUDA_ENTRY STV_DEFAULT"
triton_poi_fused_max_pool2d_with_indices_42:
.text.triton_poi_fused_max_pool2d_with_indices_42:
[----:B------:R-:W0:Y:S01]  /*0000*/  LDC R1, c[0x0][0x28] ;  /* 0x00000a00ff017b82 */ /* 0x000e220000000800 */
[----:B------:R-:W1:Y:S01]  /*0010*/  S2R R12, SR_TID.X ;  /* 0x00000000000c7919 */ /* 0x000e620000002100 */
[----:B------:R-:W-:Y:S02]  /*0020*/  CS2R R16, SRZ ;  /* 0x0000000000107805 */ /* 0x000fe4000001ff00 */
[----:B------:R-:W-:Y:S02]  /*0030*/  CS2R R18, SRZ ;  /* 0x0000000000127805 */ /* 0x000fe4000001ff00 */
[----:B------:R-:W-:Y:S01]  /*0040*/  CS2R R24, SRZ ;  /* 0x0000000000187805 */ /* 0x000fe2000001ff00 */
[----:B------:R-:W1:Y:S01]  /*0050*/  S2R R15, SR_CTAID.Y ;  /* 0x00000000000f7919 */ /* 0x000e620000002600 */
[----:B------:R-:W-:Y:S01]  /*0060*/  CS2R R26, SRZ ;  /* 0x00000000001a7805 */ /* 0x000fe2000001ff00 */
[----:B------:R-:W-:Y:S01]  /*0070*/  ULDC.64 UR6, c[0x0][0x208] ;  /* 0x0000820000067ab9 */ /* 0x000fe20000000a00 */
[----:B------:R-:W2:Y:S01]  /*0080*/  S2R R13, SR_CTAID.X ;  /* 0x00000000000d7919 */ /* 0x000ea20000002500 */
[----:B-1----:R-:W-:-:S02]  /*0090*/  PRMT R0, R12, 0x6540, R15 ;  /* 0x000065400c007816 */ /* 0x002fc4000000000f */
[----:B------:R-:W-:Y:S02]  /*00a0*/  SHF.R.S32.HI R7, RZ, 0x17, R15 ;  /* 0x00000017ff077819 */ /* 0x000fe4000001140f */
[----:B------:R-:W-:Y:S01]  /*00b0*/  SHF.R.S32.HI R3, RZ, 0x1f, R0 ;  /* 0x0000001fff037819 */ /* 0x000fe20000011400 */
[----:B--2---:R-:W-:Y:S01]  /*00c0*/  IMAD.SHL.U32 R13, R13, 0x10, RZ ;  /* 0x000000100d0d7824 */ /* 0x004fe200078e00ff */
[----:B------:R-:W-:Y:S02]  /*00d0*/  SGXT R7, R7, 0x1 ;  /* 0x000000010707781a */ /* 0x000fe40000000200 */
[-C--:B------:R-:W-:Y:S02]  /*00e0*/  LEA.HI R3, R3, R0.reuse, RZ, 0x3 ;  /* 0x0000000003037211 */ /* 0x080fe400078f18ff */
[----:B------:R-:W-:Y:S02]  /*00f0*/  LEA.HI R7, R7, R0, RZ, 0x6 ;  /* 0x0000000007077211 */ /* 0x000fe400078f30ff */
[----:B------:R-:W-:-:S02]  /*0100*/  LOP3.LUT R5, R3, 0x7ffff8, RZ, 0xc0, !PT ;  /* 0x007ffff803057812 */ /* 0x000fc400078ec0ff */
[----:B------:R-:W-:Y:S02]  /*0110*/  SHF.R.S32.HI R4, RZ, 0x3, R3 ;  /* 0x00000003ff047819 */ /* 0x000fe40000011403 */
[----:B------:R-:W1:Y:S01]  /*0120*/  LDC.64 R2, c[0x0][0x210] ;  /* 0x00008400ff027b82 */ /* 0x000e620000000a00 */
[C---:B------:R-:W-:Y:S01]  /*0130*/  IMAD.IADD R5, R0.reuse, 0x1, -R5 ;  /* 0x0000000100057824 */ /* 0x040fe200078e0a05 */
[----:B------:R-:W-:Y:S02]  /*0140*/  SHF.R.S32.HI R7, RZ, 0x6, R7 ;  /* 0x00000006ff077819 */ /* 0x000fe40000011407 */
[----:B------:R-:W-:Y:S01]  /*0150*/  ISETP.GE.AND P0, PT, R0, 0x100, PT ;  /* 0x000001000000780c */ /* 0x000fe20003f06270 */
[----:B------:R-:W-:Y:S01]  /*0160*/  IMAD R6, R5, 0x600, RZ ;  /* 0x0000060005067824 */ /* 0x000fe200078e02ff */
[----:B------:R-:W-:Y:S02]  /*0170*/  LEA.HI R5, R4, R4, RZ, 0x3 ;  /* 0x0000000404057211 */ /* 0x000fe400078f18ff */
[----:B------:R-:W-:Y:S01]  /*0180*/  ISETP.LT.AND P0, PT, R13, 0x300, !P0 ;  /* 0x000003000d00780c */ /* 0x000fe20004701270 */
[----:B------:R-:W-:Y:S01]  /*0190*/  IMAD R6, R7, 0x36300, R6 ;  /* 0x0003630007067824 */ /* 0x000fe200078e0206 */
[----:B------:R-:W-:-:S03]  /*01a0*/  LOP3.LUT R5, R5, 0xfffffff8, RZ, 0xc0, !PT ;  /* 0xfffffff805057812 */ /* 0x000fc600078ec0ff */
[----:B------:R-:W-:Y:S02]  /*01b0*/  IMAD.IADD R6, R13, 0x1, R6 ;  /* 0x000000010d067824 */ /* 0x000fe400078e0206 */
[----:B------:R-:W-:-:S04]  /*01c0*/  IMAD.IADD R5, R4, 0x1, -R5 ;  /* 0x0000000104057824 */ /* 0x000fc800078e0a05 */
[----:B------:R-:W-:-:S04]  /*01d0*/  IMAD R33, R5, 0x6600, R6 ;  /* 0x0000660005217824 */ /* 0x000fc800078e0206 */
[C---:B------:R-:W-:Y:S02]  /*01e0*/  VIADD R7, R33.reuse, 0x300 ;  /* 0x0000030021077836 */ /* 0x040fe40000000000 */
[----:B-1----:R-:W-:-:S04]  /*01f0*/  IMAD.WIDE R4, R33, 0x4, R2 ;  /* 0x0000000421047825 */ /* 0x002fc800078e0202 */
[--C-:B------:R-:W-:Y:S01]  /*0200*/  IMAD.WIDE R6, R7, 0x4, R2.reuse ;  /* 0x0000000407067825 */ /* 0x100fe200078e0202 */
[----:B------:R1:W2:Y:S04]  /*0210*/  @P0 LDG.E.EL.128 R16, desc[UR6][R4.64] ;  /* 0x0000000604100981 */ /* 0x0002a8000c2e1d00 */
[----:B------:R-:W2:Y:S01]  /*0220*/  @P0 LDG.E.EL.128 R24, desc[UR6][R6.64] ;  /* 0x0000000606180981 */ /* 0x000ea2000c2e1d00 */
[----:B------:R-:W-:Y:S01]  /*0230*/  VIADD R9, R33, 0x600 ;  /* 0x0000060021097836 */ /* 0x000fe20000000000 */
[----:B------:R-:W-:Y:S02]  /*0240*/  CS2R R20, SRZ ;  /* 0x0000000000147805 */ /* 0x000fe4000001ff00 */
[----:B------:R-:W-:Y:S01]  /*0250*/  CS2R R22, SRZ ;  /* 0x0000000000167805 */ /* 0x000fe2000001ff00 */
[----:B------:R-:W-:-:S05]  /*0260*/  IMAD.WIDE R8, R9, 0x4, R2 ;  /* 0x0000000409087825 */ /* 0x000fca00078e0202 */
[----:B------:R3:W4:Y:S01]  /*0270*/  @P0 LDG.E.EL.128 R20, desc[UR6][R8.64] ;  /* 0x0000000608140981 */ /* 0x000722000c2e1d00 */
[----:B-1----:R-:W-:-:S04]  /*0280*/  VIADD R5, R33, 0x3300 ;  /* 0x0000330021057836 */ /* 0x002fc80000000000 */
[----:B------:R-:W-:Y:S01]  /*0290*/  IMAD.WIDE R4, R5, 0x4, R2 ;  /* 0x0000000405047825 */ /* 0x000fe200078e0202 */
[----:B------:R-:W-:Y:S02]  /*02a0*/  CS2R R10, SRZ ;  /* 0x00000000000a7805 */ /* 0x000fe4000001ff00 */
[----:B---3--:R-:W-:Y:S02]  /*02b0*/  CS2R R8, SRZ ;  /* 0x0000000000087805 */ /* 0x008fe4000001ff00 */
[----:B--2---:R-:W-:Y:S02]  /*02c0*/  FSETP.GT.AND P6, PT, R27, R19, PT ;  /* 0x000000131b00720b */ /* 0x004fe40003fc4000 */
[----:B------:R-:W-:Y:S02]  /*02d0*/  FSETP.GT.AND P5, PT, R25, R17, PT ;  /* 0x000000111900720b */ /* 0x000fe40003fa4000 */
[----:B------:R-:W-:Y:S02]  /*02e0*/  FSETP.NAN.AND P1, PT, R27, R27, PT ;  /* 0x0000001b1b00720b */ /* 0x000fe40003f28000 */
[----:B------:R-:W-:-:S02]  /*02f0*/  FSETP.GT.AND P3, PT, R24, R16, PT ;  /* 0x000000101800720b */ /* 0x000fc40003f64000 */
[----:B------:R-:W-:Y:S02]  /*0300*/  FSETP.GT.AND P4, PT, R26, R18, PT ;  /* 0x000000121a00720b */ /* 0x000fe40003f84000 */
[C---:B------:R-:W-:Y:S02]  /*0310*/  FSETP.NAN.AND P2, PT, R24.reuse, R24, PT ;  /* 0x000000181800720b */ /* 0x040fe40003f48000 */
[----:B------:R-:W-:Y:S02]  /*0320*/  P2R R14, PR, RZ, 0x8 ;  /* 0x00000008ff0e7803 */ /* 0x000fe40000000000 */
[----:B------:R-:W-:Y:S02]  /*0330*/  @!P6 SEL R27, R27, R19, P1 ;  /* 0x000000131b1be207 */ /* 0x000fe40000800000 */
[----:B------:R-:W-:Y:S02]  /*0340*/  FSETP.NAN.AND P1, PT, R25, R25, PT ;  /* 0x000000191900720b */ /* 0x000fe40003f28000 */
[----:B------:R-:W-:Y:S01]  /*0350*/  CS2R R6, SRZ ;  /* 0x0000000000067805 */ /* 0x000fe2000001ff00 */
[----:B------:R-:W-:Y:S01]  /*0360*/  VIADD R29, R33, 0xc ;  /* 0x0000000c211d7836 */ /* 0x000fe20000000000 */
[----:B------:R-:W-:-:S02]  /*0370*/  @!P3 SEL R24, R24, R16, P2 ;  /* 0x000000101818b207 */ /* 0x000fc40001000000 */
[----:B------:R-:W-:Y:S02]  /*0380*/  @!P5 SEL R25, R25, R17, P1 ;  /* 0x000000111919d207 */ /* 0x000fe40000800000 */
[----:B------:R-:W-:Y:S02]  /*0390*/  CS2R R16, SRZ ;  /* 0x0000000000107805 */ /* 0x000fe4000001ff00 */
[C---:B------:R-:W-:Y:S02]  /*03a0*/  FSETP.NAN.AND P1, PT, R26.reuse, R26, PT ;  /* 0x0000001a1a00720b */ /* 0x040fe40003f28000 */
[----:B----4-:R-:W-:Y:S02]  /*03b0*/  FSETP.GEU.AND P3, PT, R27, R23, PT ;  /* 0x000000171b00720b */ /* 0x010fe40003f6e000 */
[----:B------:R-:W-:Y:S02]  /*03c0*/  @!P4 SEL R26, R26, R18, P1 ;  /* 0x000000121a1ac207 */ /* 0x000fe40000800000 */
[----:B------:R-:W-:-:S02]  /*03d0*/  CS2R R18, SRZ ;  /* 0x0000000000127805 */ /* 0x000fc4000001ff00 */
[----:B------:R-:W-:Y:S02]  /*03e0*/  FSETP.NAN.AND P1, PT, R23, R23, PT ;  /* 0x000000171700720b */ /* 0x000fe40003f28000 */
[----:B------:R-:W-:Y:S01]  /*03f0*/  FSETP.GEU.AND P2, PT, R26, R22, PT ;  /* 0x000000161a00720b */ /* 0x000fe20003f4e000 */
[----:B------:R-:W-:Y:S01]  /*0400*/  VIADD R31, R33, 0x30c ;  /* 0x0000030c211f7836 */ /* 0x000fe20000000000 */
[----:B------:R-:W-:Y:S01]  /*0410*/  P2R R84, PR, RZ, 0x8 ;  /* 0x00000008ff547803 */ /* 0x000fe20000000000 */
[----:B------:R1:W2:Y:S01]  /*0420*/  @P0 LDG.E.EL.128 R16, desc[UR6][R4.64] ;  /* 0x0000000604100981 */ /* 0x0002a2000c2e1d00 */
[----:B------:R-:W-:Y:S02]  /*0430*/  P2R R85, PR, RZ, 0x4 ;  /* 0x00000004ff557803 */ /* 0x000fe40000000000 */
[----:B------:R-:W-:Y:S02]  /*0440*/  P2R R83, PR, RZ, 0x10 ;  /* 0x00000010ff537803 */ /* 0x000fe40000000000 */
[----:B------:R-:W-:-:S02]  /*0450*/  @P3 SEL R23, R23, R27, P1 ;  /* 0x0000001b17173207 */ /* 0x000fc40000800000 */
[C---:B------:R-:W-:Y:S02]  /*0460*/  FSETP.NAN.AND P1, PT, R22.reuse, R22, PT ;  /* 0x000000161600720b */ /* 0x040fe40003f28000 */
[----:B------:R-:W-:Y:S01]  /*0470*/  P2R R32, PR, RZ, 0x20 ;  /* 0x00000020ff207803 */ /* 0x000fe20000000000 */
[----:B-1----:R-:W-:Y:S01]  /*0480*/  VIADD R5, R33, 0x3600 ;  /* 0x0000360021057836 */ /* 0x002fe20000000000 */
[----:B------:R-:W-:Y:S02]  /*0490*/  @P2 SEL R22, R22, R26, P1 ;  /* 0x0000001a16162207 */ /* 0x000fe40000800000 */
[-C--:B------:R-:W-:Y:S01]  /*04a0*/  FSETP.GEU.AND P2, PT, R25, R21.reuse, PT ;  /* 0x000000151900720b */ /* 0x080fe20003f4e000 */
[----:B------:R-:W-:Y:S01]  /*04b0*/  IMAD.WIDE R4, R5, 0x4, R2 ;  /* 0x0000000405047825 */ /* 0x000fe200078e0202 */
[----:B------:R-:W-:Y:S02]  /*04c0*/  FSETP.NAN.AND P1, PT, R21, R21, PT ;  /* 0x000000151500720b */ /* 0x000fe40003f28000 */
[----:B------:R-:W-:-:S02]  /*04d0*/  P2R R86, PR, RZ, 0x4 ;  /* 0x00000004ff567803 */ /* 0x000fc40000000000 */
[----:B------:R1:W3:Y:S01]  /*04e0*/  @P0 LDG.E.EL.128 R8, desc[UR6][R4.64] ;  /* 0x0000000604080981 */ /* 0x0002e2000c2e1d00 */
[----:B------:R-:W-:-:S06]  /*04f0*/  P2R R82, PR, RZ, 0x40 ;  /* 0x00000040ff527803 */ /* 0x000fcc0000000000 */
[----:B------:R-:W-:Y:S02]  /*0500*/  @P2 SEL R21, R21, R25, P1 ;  /* 0x0000001915152207 */ /* 0x000fe40000800000 */
[-C--:B------:R-:W-:Y:S02]  /*0510*/  FSETP.GEU.AND P2, PT, R24, R20.reuse, PT ;  /* 0x000000141800720b */ /* 0x080fe40003f4e000 */
[----:B------:R-:W-:Y:S02]  /*0520*/  FSETP.NAN.AND P1, PT, R20, R20, PT ;  /* 0x000000141400720b */ /* 0x000fe40003f28000 */
[----:B------:R-:W-:-:S09]  /*0530*/  P2R R87, PR, RZ, 0x4 ;  /* 0x00000004ff577803 */ /* 0x000fd20000000000 */
[----:B------:R-:W-:Y:S01]  /*0540*/  @P2 SEL R20, R20, R24, P1 ;  /* 0x0000001814142207 */ /* 0x000fe20000800000 */
[----:B-1----:R-:W-:-:S04]  /*0550*/  VIADD R5, R33, 0x3900 ;  /* 0x0000390021057836 */ /* 0x002fc80000000000 */
[----:B------:R-:W-:Y:S01]  /*0560*/  IMAD.WIDE R4, R5, 0x4, R2 ;  /* 0x0000000405047825 */ /* 0x000fe200078e0202 */
[-C--:B--2---:R-:W-:Y:S02]  /*0570*/  FSETP.GEU.AND P2, PT, R20, R16.reuse, PT ;  /* 0x000000101400720b */ /* 0x084fe40003f4e000 */
[----:B------:R-:W-:Y:S02]  /*0580*/  FSETP.NAN.AND P1, PT, R16, R16, PT ;  /* 0x000000101000720b */ /* 0x000fe40003f28000 */
[----:B------:R-:W-:-:S09]  /*0590*/  P2R R35, PR, RZ, 0x4 ;  /* 0x00000004ff237803 */ /* 0x000fd20000000000 */
[----:B------:R-:W-:Y:S02]  /*05a0*/  @P2 SEL R16, R16, R20, P1 ;  /* 0x0000001410102207 */ /* 0x000fe40000800000 */
[-C--:B------:R-:W-:Y:S02]  /*05b0*/  FSETP.GEU.AND P2, PT, R21, R17.reuse, PT ;  /* 0x000000111500720b */ /* 0x080fe40003f4e000 */
        /* <DEDUP_REMOVED lines=10> */
[----:B------:R-:W-:-:S04]  /*0660*/  @P2 SEL R19, R19, R23, P1 ;  /* 0x0000001713132207 */ /* 0x000fc80000800000 */
[-C--:B---3--:R-:W-:Y:S02]  /*0670*/  FSETP.GEU.AND P2, PT, R19, R11.reuse, PT ;  /* 0x0000000b1300720b */ /* 0x088fe40003f4e000 */
        /* <DEDUP_REMOVED lines=13> */
[----:B------:R-:W-:-:S09]  /*0750*/  CS2R R18, SRZ ;  /* 0x0000000000127805 */ /* 0x000fd2000001ff00 */
[----:B------:R-:W-:Y:S02]  /*0760*/  @P2 SEL R8, R8, R16, P1 ;  /* 0x0000001008082207 */ /* 0x000fe40000800000 */
[----:B------:R-:W-:-:S06]  /*0770*/  CS2R R16, SRZ ;  /* 0x0000000000107805 */ /* 0x000fcc000001ff00 */
[----:B------:R1:W2:Y:S01]  /*0780*/  @P0 LDG.E.EL.128 R16, desc[UR6][R4.64] ;  /* 0x0000000604100981 */ /* 0x0002a2000c2e1d00 */
[----:B------:R-:W-:Y:S01]  /*0790*/  P2R R44, PR, RZ, 0x4 ;  /* 0x00000004ff2c7803 */ /* 0x000fe20000000000 */
        /* <DEDUP_REMOVED lines=41> */
[----:B------:R-:W-:Y:S02]  /*0a30*/  P2R R61, PR, RZ, 0x4 ;  /* 0x00000004ff3d7803 */ /* 0x000fe40000000000 */
[----:B-1----:R-:W-:Y:S02]  /*0a40*/  CS2R R4, SRZ ;  /* 0x0000000000047805 */ /* 0x002fe4000001ff00 */
[-C--:B--2---:R-:W-:Y:S02]  /*0a50*/  FSETP.GEU.AND P2, PT, R8, R16.reuse, PT ;  /* 0x000000100800720b */ /* 0x084fe40003f4e000 */
[----:B------:R-:W-:Y:S02]  /*0a60*/  FSETP.NAN.AND P1, PT, R16, R16, PT ;  /* 0x000000101000720b */ /* 0x000fe40003f28000 */
[----:B------:R-:W-:-:S09]  /*0a70*/  P2R R71, PR, RZ, 0x4 ;  /* 0x00000004ff477803 */ /* 0x000fd20000000000 */
[----:B------:R-:W-:Y:S02]  /*0a80*/  @P2 SEL R16, R16, R8, P1 ;  /* 0x0000000810102207 */ /* 0x000fe40000800000 */
[-C--:B------:R-:W-:Y:S02]  /*0a90*/  FSETP.GEU.AND P2, PT, R9, R17.reuse, PT ;  /* 0x000000110900720b */ /* 0x080fe40003f4e000 */
[----:B------:R-:W-:-:S11]  /*0aa0*/  FSETP.NAN.AND P1, PT, R17, R17, PT ;  /* 0x000000111100720b */ /* 0x000fd60003f28000 */
[----:B------:R-:W-:Y:S01]  /*0ab0*/  @P2 SEL R17, R17, R9, P1 ;  /* 0x0000000911112207 */ /* 0x000fe20000800000 */
[----:B------:R-:W-:-:S04]  /*0ac0*/  VIADD R9, R33, 0x6c00 ;  /* 0x00006c0021097836 */ /* 0x000fc80000000000 */
[----:B------:R-:W-:-:S05]  /*0ad0*/  IMAD.WIDE R8, R9, 0x4, R2 ;  /* 0x0000000409087825 */ /* 0x000fca00078e0202 */
[----:B------:R1:W2:Y:S01]  /*0ae0*/  @P0 LDG.E.EL.128 R4, desc[UR6][R8.64] ;  /* 0x0000000608040981 */ /* 0x0002a2000c2e1d00 */
[----:B------:R-:W-:Y:S02]  /*0af0*/  P2R R73, PR, RZ, 0x4 ;  /* 0x00000004ff497803 */ /* 0x000fe40000000000 */
[-C--:B------:R-:W-:Y:S02]  /*0b00*/  FSETP.GEU.AND P2, PT, R10, R18.reuse, PT ;  /* 0x000000120a00720b */ /* 0x080fe40003f4e000 */
[----:B------:R-:W-:Y:S02]  /*0b10*/  FSETP.NAN.AND P1, PT, R18, R18, PT ;  /* 0x000000121200720b */ /* 0x000fe40003f28000 */
[----:B------:R-:W-:-:S09]  /*0b20*/  P2R R70, PR, RZ, 0x4 ;  /* 0x00000004ff467803 */ /* 0x000fd20000000000 */
[----:B------:R-:W-:Y:S02]  /*0b30*/  @P2 SEL R18, R18, R10, P1 ;  /* 0x0000000a12122207 */ /* 0x000fe40000800000 */
[-C--:B------:R-:W-:Y:S02]  /*0b40*/  FSETP.GEU.AND P2, PT, R11, R19.reuse, PT ;  /* 0x000000130b00720b */ /* 0x080fe40003f4e000 */
[----:B------:R-:W-:Y:S02]  /*0b50*/  FSETP.NAN.AND P1, PT, R19, R19, PT ;  /* 0x000000131300720b */ /* 0x000fe40003f28000 */
[----:B------:R-:W-:-:S09]  /*0b60*/  P2R R72, PR, RZ, 0x4 ;  /* 0x00000004ff487803 */ /* 0x000fd20000000000 */
[----:B------:R-:W-:Y:S01]  /*0b70*/  @P2 SEL R19, R19, R11, P1 ;  /* 0x0000000b13132207 */ /* 0x000fe20000800000 */
[C---:B-1----:R-:W-:Y:S02]  /*0b80*/  VIADD R9, R33.reuse, 0x4 ;  /* 0x0000000421097836 */ /* 0x042fe40000000000 */
[----:B------:R-:W-:Y:S01]  /*0b90*/  VIADD R11, R33, 0x304 ;  /* 0x00000304210b7836 */ /* 0x000fe20000000000 */
[----:B------:R-:W-:Y:S02]  /*0ba0*/  CS2R R20, SRZ ;  /* 0x0000000000147805 */ /* 0x000fe4000001ff00 */
[----:B------:R-:W-:Y:S01]  /*0bb0*/  CS2R R22, SRZ ;  /* 0x0000000000167805 */ /* 0x000fe2000001ff00 */
[----:B------:R-:W-:-:S04]  /*0bc0*/  IMAD.WIDE R8, R9, 0x4, R2 ;  /* 0x0000000409087825 */ /* 0x000fc800078e0202 */
[----:B------:R-:W-:-:S05]  /*0bd0*/  IMAD.WIDE R10, R11, 0x4, R2 ;  /* 0x000000040b0a7825 */ /* 0x000fca00078e0202 */
[----:B------:R-:W3:Y:S01]  /*0be0*/  @P0 LDG.E.EL.128 R20, desc[UR6][R10.64] ;  /* 0x000000060a140981 */ /* 0x000ee2000c2e1d00 */
        /* <DEDUP_REMOVED lines=19> */
[----:B---3--:R-:W-:Y:S01]  /*0d20*/  FSETP.NAN.AND P1, PT, R23, R23, PT ;  /* 0x000000171700720b */ /* 0x008fe20003f28000 */
[----:B-1----:R-:W-:-:S04]  /*0d30*/  VIADD R9, R33, 0x604 ;  /* 0x0000060421097836 */ /* 0x002fc80000000000 */
[----:B------:R-:W-:Y:S01]  /*0d40*/  IMAD.WIDE R8, R9, 0x4, R2 ;  /* 0x0000000409087825 */ /* 0x000fe200078e0202 */
[----:B--2---:R-:W-:-:S04]  /*0d50*/  FSETP.GT.AND P2, PT, R23, R19, PT ;  /* 0x000000131700720b */ /* 0x004fc80003f44000 */
[----:B------:R-:W-:-:S09]  /*0d60*/  P2R R88, PR, RZ, 0x4 ;  /* 0x00000004ff587803 */ /* 0x000fd20000000000 */
[----:B------:R-:W-:Y:S02]  /*0d70*/  @!P2 SEL R23, R23, R19, P1 ;  /* 0x000000131717a207 */ /* 0x000fe40000800000 */
[C---:B------:R-:W-:Y:S02]  /*0d80*/  FSETP.GT.AND P2, PT, R22.reuse, R18, PT ;  /* 0x000000121600720b */ /* 0x040fe40003f44000 */
[----:B------:R-:W-:Y:S02]  /*0d90*/  FSETP.NAN.AND P1, PT, R22, R22, PT ;  /* 0x000000161600720b */ /* 0x000fe40003f28000 */
        /* <DEDUP_REMOVED lines=8> */
[----:B------:R-:W-:-:S09]  /*0e20*/  CS2R R18, SRZ ;  /* 0x0000000000127805 */ /* 0x000fd2000001ff00 */
[----:B------:R-:W-:Y:S02]  /*0e30*/  @!P2 SEL R20, R20, R16, P1 ;  /* 0x000000101414a207 */ /* 0x000fe40000800000 */
        /* <DEDUP_REMOVED lines=24> */
[----:B------:R-:W-:Y:S02]  /*0fc0*/  CS2R R10, SRZ ;  /* 0x00000000000a7805 */ /* 0x000fe4000001ff00 */
[----:B-1----:R-:W-:Y:S02]  /*0fd0*/  CS2R R8, SRZ ;  /* 0x0000000000087805 */ /* 0x002fe4000001ff00 */
        /* <DEDUP_REMOVED lines=12> */
[-C--:B------:R-:W-:Y:S01]  /*10a0*/  FSETP.GEU.AND P2, PT, R16, R20.reuse, PT ;  /* 0x000000141000720b */ /* 0x080fe20003f4e000 */
[----:B------:R-:W-:Y:S01]  /*10b0*/  VIADD R17, R33, 0x3604 ;  /* 0x0000360421117836 */ /* 0x000fe20000000000 */
[----:B------:R-:W-:-:S11]  /*10c0*/  FSETP.NAN.AND P1, PT, R20, R20, PT ;  /* 0x000000141400720b */ /* 0x000fd60003f28000 */
[----:B------:R-:W-:Y:S01]  /*10d0*/  @P2 SEL R20, R20, R16, P1 ;  /* 0x0000001014142207 */ /* 0x000fe20000800000 */
[----:B------:R-:W-:-:S05]  /*10e0*/  IMAD.WIDE R16, R17, 0x4, R2 ;  /* 0x0000000411107825 */ /* 0x000fca00078e0202 */
        /* <DEDUP_REMOVED lines=86> */
[C---:B------:R-:W-:Y:S02]  /*1650*/  VIADD R25, R33.reuse, 0x8 ;  /* 0x0000000821197836 */ /* 0x040fe40000000000 */
[----:B------:R-:W-:Y:S01]  /*1660*/  VIADD R27, R33, 0x308 ;  /* 0x00000308211b7836 */ /* 0x000fe20000000000 */
[----:B------:R-:W-:Y:S01]  /*1670*/  CS2R R22, SRZ ;  /* 0x0000000000167805 */ /* 0x000fe2000001ff00 */
[----:B------:R-:W-:Y:S01]  /*1680*/  IMAD.WIDE R24, R25, 0x4, R2 ;  /* 0x0000000419187825 */ /* 0x000fe200078e0202 */
[----:B-1----:R-:W-:-:S03]  /*1690*/  CS2R R20, SRZ ;  /* 0x0000000000147805 */ /* 0x002fc6000001ff00 */
        /* <DEDUP_REMOVED lines=41> */
[----:B------:R-:W-:Y:S02]  /*1930*/  P2R R154, PR, RZ, 0x4 ;  /* 0x00000004ff9a7803 */ /* 0x000fe40000000000 */
[----:B------:R-:W-:Y:S01]  /*1940*/  CS2R R26, SRZ ;  /* 0x00000000001a7805 */ /* 0x000fe2000001ff00 */
[----:B------:R-:W-:-:S04]  /*1950*/  IMAD.WIDE R28, R29, 0x4, R2 ;  /* 0x000000041d1c7825 */ /* 0x000fc800078e0202 */
[----:B------:R-:W-:Y:S01]  /*1960*/  IMAD.WIDE R30, R31, 0x4, R2 ;  /* 0x000000041f1e7825 */ /* 0x000fe200078e0202 */
[----:B-1----:R-:W-:-:S06]  /*1970*/  CS2R R24, SRZ ;  /* 0x0000000000187805 */ /* 0x002fcc000001ff00 */
        /* <DEDUP_REMOVED lines=62> */
[----:B-1----:R-:W-:Y:S02]  /*1d60*/  CS2R R24, SRZ ;  /* 0x0000000000187805 */ /* 0x002fe4000001ff00 */
[----:B------:R-:W-:Y:S02]  /*1d70*/  CS2R R26, SRZ ;  /* 0x00000000001a7805 */ /* 0x000fe4000001ff00 */
        /* <DEDUP_REMOVED lines=198> */
[----:B------:R-:W-:-:S11]  /*29e0*/  FSETP.NAN.AND P2, PT, R25, R25, PT ;  /* 0x000000191900720b */ /* 0x000fd60003f48000 */
[----:B------:R-:W-:Y:S02]  /*29f0*/  @P1 SEL R25, R25, R17, P2 ;  /* 0x0000001119191207 */ /* 0x000fe40001000000 */
[-C--:B------:R-:W-:Y:S02]  /*2a00*/  FSETP.GEU.AND P2, PT, R16, R24.reuse, PT ;  /* 0x000000181000720b */ /* 0x080fe40003f4e000 */
[----:B------:R-:W-:Y:S02]  /*2a10*/  FSETP.NAN.AND P3, PT, R24, R24, PT ;  /* 0x000000181800720b */ /* 0x000fe40003f68000 */
[----:B------:R-:W-:-:S09]  /*2a20*/  CS2R R18, SRZ ;  /* 0x0000000000127805 */ /* 0x000fd2000001ff00 */
[----:B------:R-:W-:Y:S02]  /*2a30*/  @P2 SEL R24, R24, R16, P3 ;  /* 0x0000001018182207 */ /* 0x000fe40001800000 */
[----:B------:R-:W-:-:S06]  /*2a40*/  CS2R R16, SRZ ;  /* 0x0000000000107805 */ /* 0x000fcc000001ff00 */
[----:B------:R-:W2:Y:S01]  /*2a50*/  @P0 LDG.E.EL.128 R16, desc[UR6][R28.64] ;  /* 0x000000061c100981 */ /* 0x000ea2000c2e1d00 */
[----:B------:R-:W-:Y:S01]  /*2a60*/  P2R R109, PR, RZ, 0x2 ;  /* 0x00000002ff6d7803 */ /* 0x000fe20000000000 */
[----:B------:R-:W-:-:S04]  /*2a70*/  VIADD R33, R33, 0x6c0c ;  /* 0x00006c0c21217836 */ /* 0x000fc80000000000 */
[----:B------:R-:W-:Y:S01]  /*2a80*/  IMAD.WIDE R2, R33, 0x4, R2 ;  /* 0x0000000421027825 */ /* 0x000fe200078e0202 */
[-C--:B--2---:R-:W-:Y:S02]  /*2a90*/  FSETP.GEU.AND P4, PT, R20, R16.reuse, PT ;  /* 0x000000101400720b */ /* 0x084fe40003f8e000 */
[----:B------:R-:W-:Y:S02]  /*2aa0*/  FSETP.GEU.AND P1, PT, R21, R17, PT ;  /* 0x000000111500720b */ /* 0x000fe40003f2e000 */
[----:B------:R-:W-:Y:S02]  /*2ab0*/  FSETP.NAN.AND P3, PT, R16, R16, PT ;  /* 0x000000101000720b */ /* 0x000fe40003f68000 */
[----:B------:R-:W-:-:S07]  /*2ac0*/  P2R R117, PR, RZ, 0x2 ;  /* 0x00000002ff757803 */ /* 0x000fce0000000000 */
[----:B------:R-:W-:Y:S02]  /*2ad0*/  @P4 SEL R16, R16, R20, P3 ;  /* 0x0000001410104207 */ /* 0x000fe40001800000 */
[----:B------:R-:W-:-:S04]  /*2ae0*/  FSETP.NAN.AND P3, PT, R17, R17, PT ;  /* 0x000000111100720b */ /* 0x000fc80003f68000 */
        /* <DEDUP_REMOVED lines=10> */
[----:B------:R-:W2:Y:S01]  /*2b90*/  @P0 LDG.E.EL.128 R20, desc[UR6][R2.64] ;  /* 0x0000000602140981 */ /* 0x000ea2000c2e1d00 */
[----:B------:R-:W-:Y:S02]  /*2ba0*/  P2R R112, PR, RZ, 0x4 ;  /* 0x00000004ff707803 */ /* 0x000fe40000000000 */
[----:B------:R-:W-:-:S04]  /*2bb0*/  ISETP.NE.AND P2, PT, R155, RZ, PT ;  /* 0x000000ff9b00720c */ /* 0x000fc80003f45270 */
        /* <DEDUP_REMOVED lines=19> */
[----:B------:R-:W-:Y:S02]  /*2cf0*/  ISETP.NE.AND P2, PT, R150, RZ, PT ;  /* 0x000000ff9600720c */ /* 0x000fe40003f45270 */
[----:B------:R-:W-:Y:S02]  /*2d00*/  P2R R113, PR, RZ, 0x10 ;  /* 0x00000010ff717803 */ /* 0x000fe40000000000 */
        /* <DEDUP_REMOVED lines=17> */
[----:B------:R-:W-:Y:S02]  /*2e20*/  P2R R107, PR, RZ, 0x2 ;  /* 0x00000002ff6b7803 */ /* 0x000fe40000000000 */
[----:B------:R-:W-:Y:S02]  /*2e30*/  ISETP.NE.AND P1, PT, R151, RZ, PT ;  /* 0x000000ff9700720c */ /* 0x000fe40003f25270 */
[----:B------:R-:W-:Y:S02]  /*2e40*/  P2R R83, PR, RZ, 0x1 ;  /* 0x00000001ff537803 */ /* 0x000fe40000000000 */
[----:B------:R-:W-:Y:S02]  /*2e50*/  ISETP.NE.AND P0, PT, R152, RZ, PT ;  /* 0x000000ff9800720c */ /* 0x000fe40003f05270 */
[----:B--2---:R-:W-:-:S02]  /*2e60*/  FSETP.GEU.AND P3, PT, R24, R20, PT ;  /* 0x000000141800720b */ /* 0x004fc40003f6e000 */
[----:B------:R-:W-:-:S11]  /*2e70*/  FSETP.NAN.AND P4, PT, R20, R20, PT ;  /* 0x000000141400720b */ /* 0x000fd60003f88000 */
[----:B------:R-:W-:Y:S02]  /*2e80*/  @P3 SEL R20, R20, R24, P4 ;  /* 0x0000001814143207 */ /* 0x000fe40002000000 */
[-C--:B------:R-:W-:Y:S02]  /*2e90*/  FSETP.GEU.AND P4, PT, R25, R21.reuse, PT ;  /* 0x000000151900720b */ /* 0x080fe40003f8e000 */
        /* <DEDUP_REMOVED lines=8> */
[----:B------:R-:W-:-:S04]  /*2f20*/  ISETP.NE.AND P2, PT, R14, RZ, PT ;  /* 0x000000ff0e00720c */ /* 0x000fc80003f45270 */
[----:B------:R-:W-:Y:S02]  /*2f30*/  SEL R2, RZ, 0x1, !P2 ;  /* 0x00000001ff027807 */ /* 0x000fe40005000000 */
        /* <DEDUP_REMOVED lines=21> */
[----:B------:R-:W-:Y:S02]  /*3090*/  SEL R2, R2, 0x2, P2 ;  /* 0x0000000202027807 */ /* 0x000fe40001000000 */
[----:B------:R-:W-:-:S04]  /*30a0*/  ISETP.NE.AND P2, PT, R156, RZ, PT ;  /* 0x000000ff9c00720c */ /* 0x000fc80003f45270 */
[----:B------:R-:W-:Y:S02]  /*30b0*/  SEL R3, R3, 0x2, P2 ;  /* 0x0000000203037807 */ /* 0x000fe40001000000 */
[----:B------:R-:W-:-:S04]  /*30c0*/  ISETP.NE.AND P2, PT, R157, RZ, PT ;  /* 0x000000ff9d00720c */ /* 0x000fc80003f45270 */
[----:B------:R-:W-:Y:S02]  /*30d0*/  SEL R14, R14, 0x2, P2 ;  /* 0x000000020e0e7807 */ /* 0x000fe40001000000 */
[----:B------:R-:W-:-:S04]  /*30e0*/  ISETP.NE.AND P2, PT, R158, RZ, PT ;  /* 0x000000ff9e00720c */ /* 0x000fc80003f45270 */
[----:B------:R-:W-:Y:S02]  /*30f0*/  SEL R24, R24, 0x2, P2 ;  /* 0x0000000218187807 */ /* 0x000fe40001000000 */
[----:B------:R-:W-:Y:S02]  /*3100*/  ISETP.NE.AND P2, PT, R159, RZ, PT ;  /* 0x000000ff9f00720c */ /* 0x000fe40003f45270 */
[----:B------:R-:W-:Y:S02]  /*3110*/  P2R R87, PR, RZ, 0x40 ;  /* 0x00000040ff577803 */ /* 0x000fe40000000000 */
[----:B------:R-:W-:Y:S02]  /*3120*/  SEL R30, R28, 0x2, P2 ;  /* 0x000000021c1e7807 */ /* 0x000fe40001000000 */
[----:B------:R-:W-:Y:S02]  /*3130*/  ISETP.NE.AND P2, PT, R160, RZ, PT ;  /* 0x000000ffa000720c */ /* 0x000fe40003f45270 */
[----:B------:R-:W-:-:S02]  /*3140*/  P2R R84, PR, RZ, 0x8 ;  /* 0x00000008ff547803 */ /* 0x000fc40000000000 */
[----:B------:R-:W-:Y:S02]  /*3150*/  ISETP.NE.AND P6, PT, R92, RZ, PT ;  /* 0x000000ff5c00720c */ /* 0x000fe40003fc5270 */
[----:B------:R-:W-:Y:S02]  /*3160*/  ISETP.NE.AND P3, PT, R145, RZ, PT ;  /* 0x000000ff9100720c */ /* 0x000fe40003f65270 */
[----:B------:R-:W-:Y:S02]  /*3170*/  SEL R29, R27, 0x2, P2 ;  /* 0x000000021b1d7807 */ /* 0x000fe40001000000 */
[----:B------:R-:W-:Y:S02]  /*3180*/  SEL R27, R25, 0x2, P6 ;  /* 0x00000002191b7807 */ /* 0x000fe40003000000 */
[----:B------:R-:W-:Y:S02]  /*3190*/  SEL R25, RZ, 0x1, !P3 ;  /* 0x00000001ff197807 */ /* 0x000fe40005800000 */
[----:B------:R-:W-:-:S02]  /*31a0*/  ISETP.NE.AND P6, PT, R78, RZ, PT ;  /* 0x000000ff4e00720c */ /* 0x000fc40003fc5270 */
[----:B------:R-:W-:Y:S02]  /*31b0*/  ISETP.NE.AND P3, PT, R56, RZ, PT ;  /* 0x000000ff3800720c */ /* 0x000fe40003f65270 */
[----:B------:R-:W-:Y:S02]  /*31c0*/  P2R R90, PR, RZ, 0x40 ;  /* 0x00000040ff5a7803 */ /* 0x000fe40000000000 */
[----:B------:R-:W-:Y:S02]  /*31d0*/  P2R R89, PR, RZ, 0x8 ;  /* 0x00000008ff597803 */ /* 0x000fe40000000000 */
[----:B------:R-:W-:Y:S02]  /*31e0*/  ISETP.NE.AND P6, PT, R74, RZ, PT ;  /* 0x000000ff4a00720c */ /* 0x000fe40003fc5270 */
[----:B------:R-:W-:Y:S02]  /*31f0*/  P2R R86, PR, RZ, 0x20 ;  /* 0x00000020ff567803 */ /* 0x000fe40000000000 */
[----:B------:R-:W-:-:S02]  /*3200*/  ISETP.NE.AND P3, PT, R44, RZ, PT ;  /* 0x000000ff2c00720c */ /* 0x000fc40003f65270 */
[----:B------:R-:W-:Y:S02]  /*3210*/  ISETP.NE.AND P5, PT, R148, RZ, PT ;  /* 0x000000ff9400720c */ /* 0x000fe40003fa5270 */
[----:B------:R-:W-:Y:S02]  /*3220*/  P2R R78, PR, RZ, 0x40 ;  /* 0x00000040ff4e7803 */ /* 0x000fe40000000000 */
[----:B------:R-:W-:Y:S02]  /*3230*/  ISETP.NE.AND P2, PT, R161, RZ, PT ;  /* 0x000000ffa100720c */ /* 0x000fe40003f45270 */
[----:B------:R-:W-:Y:S02]  /*3240*/  P2R R56, PR, RZ, 0x8 ;  /* 0x00000008ff387803 */ /* 0x000fe40000000000 */
[----:B------:R-:W-:Y:S02]  /*3250*/  ISETP.NE.AND P6, PT, R75, RZ, PT ;  /* 0x000000ff4b00720c */ /* 0x000fe40003fc5270 */
[----:B------:R-:W-:-:S02]  /*3260*/  SEL R82, R33, 0x2, P5 ;  /* 0x0000000221527807 */ /* 0x000fc40002800000 */
[----:B------:R-:W-:Y:S02]  /*3270*/  ISETP.NE.AND P3, PT, R47, RZ, PT ;  /* 0x000000ff2f00720c */ /* 0x000fe40003f65270 */
[----:B------:R-:W-:Y:S02]  /*3280*/  ISETP.NE.AND P5, PT, R34, RZ, PT ;  /* 0x000000ff2200720c */ /* 0x000fe40003fa5270 */
[----:B------:R-:W-:Y:S02]  /*3290*/  P2R R85, PR, RZ, 0x10 ;  /* 0x00000010ff557803 */ /* 0x000fe40000000000 */
[----:B------:R-:W-:Y:S02]  /*32a0*/  ISETP.NE.AND P4, PT, R149, RZ, PT ;  /* 0x000000ff9500720c */ /* 0x000fe40003f85270 */
[----:B------:R-:W-:Y:S02]  /*32b0*/  SEL R28, R26, 0x2, P2 ;  /* 0x000000021a1c7807 */ /* 0x000fe40001000000 */
[----:B------:R-:W-:-:S02]  /*32c0*/  P2R R75, PR, RZ, 0x40 ;  /* 0x00000040ff4b7803 */ /* 0x000fc40000000000 */
[----:B------:R-:W-:Y:S02]  /*32d0*/  ISETP.NE.AND P2, PT, R162, RZ, PT ;  /* 0x000000ffa200720c */ /* 0x000fe40003f45270 */
[----:B------:R-:W-:Y:S02]  /*32e0*/  P2R R44, PR, RZ, 0x8 ;  /* 0x00000008ff2c7803 */ /* 0x000fe40000000000 */
[----:B------:R-:W-:Y:S02]  /*32f0*/  ISETP.NE.AND P6, PT, R76, RZ, PT ;  /* 0x000000ff4c00720c */ /* 0x000fe40003fc5270 */
[----:B------:R-:W-:Y:S02]  /*3300*/  P2R R88, PR, RZ, 0x20 ;  /* 0x00000020ff587803 */ /* 0x000fe40000000000 */
[----:B------:R-:W-:Y:S02]  /*3310*/  ISETP.NE.AND P3, PT, R45, RZ, PT ;  /* 0x000000ff2d00720c */ /* 0x000fe40003f65270 */
[----:B------:R-:W-:-:S02]  /*3320*/  ISETP.NE.AND P5, PT, R37, RZ, PT ;  /* 0x000000ff2500720c */ /* 0x000fc40003fa5270 */
[----:B------:R-:W-:Y:S02]  /*3330*/  SEL R33, R32, 0x2, P4 ;  /* 0x0000000220217807 */ /* 0x000fe40002000000 */
[----:B------:R-:W-:Y:S02]  /*3340*/  SEL R32, R31, 0x2, P2 ;  /* 0x000000021f207807 */ /* 0x000fe40001000000 */
[----:B------:R-:W-:Y:S02]  /*3350*/  P2R R74, PR, RZ, 0x40 ;  /* 0x00000040ff4a7803 */ /* 0x000fe40000000000 */
[----:B------:R-:W-:Y:S02]  /*3360*/  SEL R31, R25, 0x2, P1 ;  /* 0x00000002191f7807 */ /* 0x000fe40000800000 */
[----:B------:R-:W-:Y:S02]  /*3370*/  P2R R37, PR, RZ, 0x8 ;  /* 0x00000008ff257803 */ /* 0x000fe40000000000 */
[----:B------:R-:W-:-:S02]  /*3380*/  ISETP.NE.AND P6, PT, R71, RZ, PT ;  /* 0x000000ff4700720c */ /* 0x000fc40003fc5270 */
[----:B------:R-:W-:Y:S02]  /*3390*/  P2R R25, PR, RZ, 0x20 ;  /* 0x00000020ff197803 */ /* 0x000fe40000000000 */
[----:B------:R-:W-:Y:S02]  /*33a0*/  ISETP.NE.AND P3, PT, R46, RZ, PT ;  /* 0x000000ff2e00720c */ /* 0x000fe40003f65270 */
[----:B------:R-:W-:Y:S02]  /*33b0*/  SEL R26, RZ, 0x1, !P0 ;  /* 0x00000001ff1a7807 */ /* 0x000fe40004000000 */
[----:B------:R-:W-:Y:S02]  /*33c0*/  ISETP.NE.AND P5, PT, R144, RZ, PT ;  /* 0x000000ff9000720c */ /* 0x000fe40003fa5270 */
[----:B------:R-:W-:Y:S02]  /*33d0*/  ISETP.NE.AND P0, PT, R57, RZ, PT ;  /* 0x000000ff3900720c */ /* 0x000fe40003f05270 */
[----:B------:R-:W-:-:S02]  /*33e0*/  ISETP.NE.AND P4, PT, R36, RZ, PT ;  /* 0x000000ff2400720c */ /* 0x000fc40003f85270 */
[----:B------:R-:W-:Y:S02]  /*33f0*/  P2R R57, PR, RZ, 0x40 ;  /* 0x00000040ff397803 */ /* 0x000fe40000000000 */
[----:B------:R-:W-:Y:S02]  /*3400*/  P2R R36, PR, RZ, 0x8 ;  /* 0x00000008ff247803 */ /* 0x000fe40000000000 */
[----:B------:R-:W-:Y:S02]  /*3410*/  ISETP.NE.AND P6, PT, R73, RZ, PT ;  /* 0x000000ff4900720c */ /* 0x000fe40003fc5270 */
[----:B------:R-:W-:Y:S02]  /*3420*/  ISETP.NE.AND P3, PT, R35, RZ, PT ;  /* 0x000000ff2300720c */ /* 0x000fe40003f65270 */
[----:B------:R-:W-:Y:S02]  /*3430*/  SEL R34, R26, 0x2, P5 ;  /* 0x000000021a227807 */ /* 0x000fe40002800000 */
[----:B------:R-:W-:-:S02]  /*3440*/  ISETP.NE.AND P5, PT, R25, RZ, PT ;  /* 0x000000ff1900720c */ /* 0x000fc40003fa5270 */
[----:B------:R-:W-:Y:S02]  /*3450*/  ISETP.NE.AND P2, PT, R55, RZ, PT ;  /* 0x000000ff3700720c */ /* 0x000fe40003f45270 */
[----:B------:R-:W-:Y:S02]  /*3460*/  P2R R55, PR, RZ, 0x40 ;  /* 0x00000040ff377803 */ /* 0x000fe40000000000 */
[----:B------:R-:W-:Y:S02]  /*3470*/  ISETP.NE.AND P6, PT, R70, RZ, PT ;  /* 0x000000ff4600720c */ /* 0x000fe40003fc5270 */
[----:B------:R-:W-:Y:S02]  /*3480*/  SEL R24, R24, 0x3, P3 ;  /* 0x0000000318187807 */ /* 0x000fe40001800000 */
[----:B------:R-:W-:Y:S02]  /*3490*/  SEL R2, R2, 0x3, P5 ;  /* 0x0000000302027807 */ /* 0x000fe40002800000 */
[----:B------:R-:W-:-:S02]  /*34a0*/  ISETP.NE.AND P3, PT, R36, RZ, PT ;  /* 0x000000ff2400720c */ /* 0x000fc40003f65270 */
[----:B------:R-:W-:Y:S02]  /*34b0*/  ISETP.NE.AND P5, PT, R88, RZ, PT ;  /* 0x000000ff5800720c */ /* 0x000fe40003fa5270 */
[----:B------:R-:W-:Y:S02]  /*34c0*/  ISETP.NE.AND P1, PT, R54, RZ, PT ;  /* 0x000000ff3600720c */ /* 0x000fe40003f25270 */
[----:B------:R-:W-:Y:S02]  /*34d0*/  P2R R54, PR, RZ, 0x40 ;  /* 0x00000040ff367803 */ /* 0x000fe40000000000 */
[----:B------:R-:W-:Y:S02]  /*34e0*/  ISETP.NE.AND P6, PT, R72, RZ, PT ;  /* 0x000000ff4800720c */ /* 0x000fe40003fc5270 */
[----:B------:R-:W-:Y:S02]  /*34f0*/  SEL R2, R2, 0x4, P3 ;  /* 0x0000000402027807 */ /* 0x000fe40001800000 */
[----:B------:R-:W-:-:S02]  /*3500*/  SEL R3, R3, 0x3, P5 ;  /* 0x0000000303037807 */ /* 0x000fc40002800000 */
[----:B------:R-:W-:Y:S02]  /*3510*/  ISETP.NE.AND P3, PT, R37, RZ, PT ;  /* 0x000000ff2500720c */ /* 0x000fe40003f65270 */
[----:B------:R-:W-:Y:S02]  /*3520*/  P2R R47, PR, RZ, 0x40 ;  /* 0x00000040ff2f7803 */ /* 0x000fe40000000000 */
[----:B------:R-:W-:Y:S02]  /*3530*/  ISETP.NE.AND P6, PT, R61, RZ, PT ;  /* 0x000000ff3d00720c */ /* 0x000fe40003fc5270 */
[----:B------:R-:W-:Y:S02]  /*3540*/  SEL R3, R3, 0x4, P3 ;  /* 0x0000000403037807 */ /* 0x000fe40001800000 */
[----:B------:R-:W-:Y:S02]  /*3550*/  SEL R14, R14, 0x3, P4 ;  /* 0x000000030e0e7807 */ /* 0x000fe40002000000 */
[----:B------:R-:W-:-:S02]  /*3560*/  ISETP.NE.AND P3, PT, R44, RZ, PT ;  /* 0x000000ff2c00720c */ /* 0x000fc40003f65270 */
[----:B------:R-:W-:Y:S02]  /*3570*/  P2R R46, PR, RZ, 0x40 ;  /* 0x00000040ff2e7803 */ /* 0x000fe40000000000 */
[----:B------:R-:W-:Y:S02]  /*3580*/  ISETP.NE.AND P6, PT, R62, RZ, PT ;  /* 0x000000ff3e00720c */ /* 0x000fe40003fc5270 */
[----:B------:R-:W-:Y:S02]  /*3590*/  SEL R14, R14, 0x4, P3 ;  /* 0x000000040e0e7807 */ /* 0x000fe40001800000 */
[----:B------:R-:W-:Y:S02]  /*35a0*/  ISETP.NE.AND P3, PT, R56, RZ, PT ;  /* 0x000000ff3800720c */ /* 0x000fe40003f65270 */
[----:B------:R-:W-:Y:S02]  /*35b0*/  P2R R45, PR, RZ, 0x40 ;  /* 0x00000040ff2d7803 */ /* 0x000fe40000000000 */
[----:B------:R-:W-:-:S02]  /*35c0*/  ISETP.NE.AND P6, PT, R63, RZ, PT ;  /* 0x000000ff3f00720c */ /* 0x000fc40003fc5270 */
[----:B------:R-:W-:Y:S02]  /*35d0*/  SEL R24, R24, 0x4, P3 ;  /* 0x0000000418187807 */ /* 0x000fe40001800000 */
[----:B------:R-:W-:Y:S02]  /*35e0*/  ISETP.NE.AND P3, PT, R89, RZ, PT ;  /* 0x000000ff5900720c */ /* 0x000fe40003f65270 */
[----:B------:R-:W-:Y:S02]  /*35f0*/  P2R R35, PR, RZ, 0x40 ;  /* 0x00000040ff237803 */ /* 0x000fe40000000000 */
[----:B------:R-:W-:Y:S02]  /*3600*/  ISETP.NE.AND P6, PT, R64, RZ, PT ;  /* 0x000000ff4000720c */ /* 0x000fe40003fc5270 */
[----:B------:R-:W-:Y:S02]  /*3610*/  SEL R2, R2, 0x5, P3 ;  /* 0x0000000502027807 */ /* 0x000fe40001800000 */
[----:B------:R-:W-:-:S02]  /*3620*/  SEL R3, R3, 0x5, P0 ;  /* 0x0000000503037807 */ /* 0x000fc40000000000 */
[----:B------:R-:W-:Y:S02]  /*3630*/  SEL R2, R2, 0x6, P6 ;  /* 0x0000000602027807 */ /* 0x000fe40003000000 */
[----:B------:R-:W-:Y:S02]  /*3640*/  ISETP.NE.AND P6, PT, R35, RZ, PT ;  /* 0x000000ff2300720c */ /* 0x000fe40003fc5270 */
[----:B------:R-:W-:Y:S02]  /*3650*/  SEL R14, R14, 0x5, P2 ;  /* 0x000000050e0e7807 */ /* 0x000fe40001000000 */
[----:B------:R-:W-:Y:S02]  /*3660*/  SEL R3, R3, 0x6, P6 ;  /* 0x0000000603037807 */ /* 0x000fe40003000000 */
[----:B------:R-:W-:Y:S02]  /*3670*/  ISETP.NE.AND P6, PT, R45, RZ, PT ;  /* 0x000000ff2d00720c */ /* 0x000fe40003fc5270 */
[----:B------:R-:W-:-:S02]  /*3680*/  SEL R24, R24, 0x5, P1 ;  /* 0x0000000518187807 */ /* 0x000fc40000800000 */
[----:B------:R-:W-:Y:S02]  /*3690*/  SEL R14, R14, 0x6, P6 ;  /* 0x000000060e0e7807 */ /* 0x000fe40003000000 */
        /* <DEDUP_REMOVED lines=46> */
[----:B------:R-:W-:Y:S01]  /*3980*/  ISETP.NE.AND P6, PT, R110, RZ, PT ;  /* 0x000000ff6e00720c */ /* 0x000fe20003fc5270 */
[----:B------:R-:W1:Y:S03]  /*3990*/  S2R R37, SR_TID.X ;  /* 0x0000000000257919 */ /* 0x000e660000002100 */
[----:B------:R-:W-:Y:S02]  /*39a0*/  P2R R51, PR, RZ, 0x40 ;  /* 0x00000040ff337803 */ /* 0x000fe40000000000 */
[----:B------:R-:W-:-:S04]  /*39b0*/  ISETP.NE.AND P6, PT, R108, RZ, PT ;  /* 0x000000ff6c00720c */ /* 0x000fc80003fc5270 */
[----:B------:R-:W-:Y:S02]  /*39c0*/  P2R R49, PR, RZ, 0x40 ;  /* 0x00000040ff317803 */ /* 0x000fe40000000000 */
[----:B------:R-:W-:Y:S01]  /*39d0*/  ISETP.NE.AND P6, PT, R106, RZ, PT ;  /* 0x000000ff6a00720c */ /* 0x000fe20003fc5270 */
[----:B------:R-:W2:Y:S03]  /*39e0*/  S2UR UR5, SR_CgaCtaId ;  /* 0x00000000000579c3 */ /* 0x000ea60000008800 */
        /* <DEDUP_REMOVED lines=8> */
[----:B------:R-:W-:-:S03]  /*3a70*/  UMOV UR4, 0x400 ;  /* 0x0000040000047882 */ /* 0x000fc60000000000 */
[----:B------:R-:W-:Y:S02]  /*3a80*/  P2R R35, PR, RZ, 0x40 ;  /* 0x00000040ff237803 */ /* 0x000fe40000000000 */
[----:B------:R-:W-:Y:S01]  /*3a90*/  ISETP.NE.AND P6, PT, R39, RZ, PT ;  /* 0x000000ff2700720c */ /* 0x000fe20003fc5270 */
[----:B--2---:R-:W-:Y:S01]  /*3aa0*/  UPRMT UR4, UR5, 0x654, UR4 ;  /* 0x0000065405047896 */ /* 0x004fe20008000004 */
[----:B------:R-:W-:Y:S02]  /*3ab0*/  PRMT R24, R26, 0x3340, R25 ;  /* 0x000033401a187816 */ /* 0x000fe40000000019 */
[----:B-1----:R-:W-:Y:S02]  /*3ac0*/  LOP3.LUT R36, R37, 0xff, RZ, 0xc0, !PT ;  /* 0x000000ff25247812 */ /* 0x002fe400078ec0ff */
[----:B------:R-:W-:Y:S02]  /*3ad0*/  P2R R26, PR, RZ, 0x40 ;  /* 0x00000040ff1a7803 */ /* 0x000fe40000000000 */
[----:B------:R-:W-:-:S02]  /*3ae0*/  ISETP.NE.AND P6, PT, R38, RZ, PT ;  /* 0x000000ff2600720c */ /* 0x000fc40003fc5270 */
[----:B------:R-:W-:Y:S02]  /*3af0*/  PRMT R3, R3, 0x3340, R14 ;  /* 0x0000334003037816 */ /* 0x000fe4000000000e */
[----:B------:R-:W-:Y:S02]  /*3b00*/  LEA R36, R36, UR4, 0x2 ;  /* 0x0000000424247c11 */ /* 0x000fe4000f8e10ff */
[----:B------:R-:W-:Y:S02]  /*3b10*/  P2R R14, PR, RZ, 0x40 ;  /* 0x00000040ff0e7803 */ /* 0x000fe40000000000 */
[----:B------:R-:W-:Y:S01]  /*3b20*/  ISETP.NE.AND P6, PT, R41, RZ, PT ;  /* 0x000000ff2900720c */ /* 0x000fe20003fc5270 */
[----:B------:R1:W-:Y:S03]  /*3b30*/  STS [R36], R4 ;  /* 0x0000000424007388 */ /* 0x0003e60000000800 */
[----:B-1----:R-:W-:-:S02]  /*3b40*/  P2R R4, PR, RZ, 0x40 ;  /* 0x00000040ff047803 */ /* 0x002fc40000000000 */
        /* <DEDUP_REMOVED lines=10> */
[----:B------:R-:W-:Y:S01]  /*3bf0*/  ISETP.NE.AND P6, PT, R44, RZ, PT ;  /* 0x000000ff2c00720c */ /* 0x000fe20003fc5270 */
[----:B------:R-:W-:-:S03]  /*3c00*/  IMAD.SHL.U32 R2, R12, 0x4, RZ ;  /* 0x000000040c027824 */ /* 0x000fc600078e00ff */
[----:B------:R-:W-:Y:S02]  /*3c10*/  SEL R32, R32, 0x3, P6 ;  /* 0x0000000320207807 */ /* 0x000fe40003000000 */
[----:B------:R-:W-:Y:S02]  /*3c20*/  ISETP.NE.AND P6, PT, R45, RZ, PT ;  /* 0x000000ff2d00720c */ /* 0x000fe40003fc5270 */
[----:B------:R-:W-:Y:S02]  /*3c30*/  ISETP.NE.AND P3, PT, R114, RZ, PT ;  /* 0x000000ff7200720c */ /* 0x000fe40003f65270 */
[----:B------:R-:W-:Y:S02]  /*3c40*/  SEL R33, R33, 0x3, P6 ;  /* 0x0000000321217807 */ /* 0x000fe40003000000 */
[----:B------:R-:W-:Y:S02]  /*3c50*/  PRMT R24, R3, 0x5410, R24 ;  /* 0x0000541003187816 */ /* 0x000fe40000000018 */
[----:B------:R-:W-:-:S02]  /*3c60*/  ISETP.NE.AND P6, PT, R46, RZ, PT ;  /* 0x000000ff2e00720c */ /* 0x000fc40003fc5270 */
[----:B------:R-:W-:Y:S02]  /*3c70*/  ISETP.NE.AND P1, PT, R131, RZ, PT ;  /* 0x000000ff8300720c */ /* 0x000fe40003f25270 */
[----:B------:R-:W-:Y:S02]  /*3c80*/  LOP3.LUT R2, R2, 0xfc, RZ, 0xc0, !PT ;  /* 0x000000fc02027812 */ /* 0x000fe400078ec0ff */
[----:B------:R-:W-:Y:S02]  /*3c90*/  SEL R3, RZ, 0x1, !P3 ;  /* 0x00000001ff037807 */ /* 0x000fe40005800000 */
[----:B------:R-:W-:Y:S02]  /*3ca0*/  ISETP.NE.AND P5, PT, R134, RZ, PT ;  /* 0x000000ff8600720c */ /* 0x000fe40003fa5270 */
[----:B------:R-:W-:Y:S02]  /*3cb0*/  SEL R82, R82, 0x3, P6 ;  /* 0x0000000352527807 */ /* 0x000fe40003000000 */
[----:B------:R-:W-:-:S02]  /*3cc0*/  PRMT R2, R2, 0x6540, R15 ;  /* 0x0000654002027816 */ /* 0x000fc4000000000f */
[----:B------:R-:W-:Y:S02]  /*3cd0*/  SEL R3, R3, 0x2, P1 ;  /* 0x0000000203037807 */ /* 0x000fe40000800000 */
[----:B------:R-:W-:Y:S02]  /*3ce0*/  ISETP.NE.AND P6, PT, R47, RZ, PT ;  /* 0x000000ff2f00720c */ /* 0x000fe40003fc5270 */
[----:B------:R-:W-:Y:S02]  /*3cf0*/  ISETP.NE.AND P2, PT, R128, RZ, PT ;  /* 0x000000ff8000720c */ /* 0x000fe40003f45270 */
[----:B------:R-:W-:Y:S02]  /*3d00*/  SEL R15, RZ, 0x1, !P5 ;  /* 0x00000001ff0f7807 */ /* 0x000fe40006800000 */
[----:B------:R-:W-:Y:S02]  /*3d10*/  ISETP.NE.AND P4, PT, R133, RZ, PT ;  /* 0x000000ff8500720c */ /* 0x000fe40003f85270 */
[----:B------:R-:W-:-:S02]  /*3d20*/  SEL R3, R3, 0x3, P6 ;  /* 0x0000000303037807 */ /* 0x000fc40003000000 */
[----:B------:R-:W-:Y:S02]  /*3d30*/  SEL R15, R15, 0x2, P2 ;  /* 0x000000020f0f7807 */ /* 0x000fe40001000000 */
[----:B------:R-:W-:Y:S02]  /*3d40*/  ISETP.NE.AND P6, PT, R49, RZ, PT ;  /* 0x000000ff3100720c */ /* 0x000fe40003fc5270 */
[----:B------:R-:W-:Y:S02]  /*3d50*/  ISETP.NE.AND P0, PT, R125, RZ, PT ;  /* 0x000000ff7d00720c */ /* 0x000fe40003f05270 */
[----:B------:R-:W-:Y:S02]  /*3d60*/  SEL R25, RZ, 0x1, !P4 ;  /* 0x00000001ff197807 */ /* 0x000fe40006000000 */
[----:B------:R-:W-:Y:S02]  /*3d70*/  SEL R15, R15, 0x3, P6 ;  /* 0x000000030f0f7807 */ /* 0x000fe40003000000 */
[----:B------:R-:W-:-:S02]  /*3d80*/  SEL R25, R25, 0x2, P0 ;  /* 0x0000000219197807 */ /* 0x000fc40000000000 */
        /* <DEDUP_REMOVED lines=69> */
[----:B------:R-:W-:Y:S02]  /*41e0*/  ISETP.NE.AND P3, PT, R67, RZ, PT ;  /* 0x000000ff4300720c */ /* 0x000fe40003f65270 */
[----:B------:R-:W-:Y:S02]  /*41f0*/  P2R R4, PR, RZ, 0x40 ;  /* 0x00000040ff047803 */ /* 0x000fe40000000000 */
[----:B------:R-:W-:Y:S02]  /*4200*/  ISETP.NE.AND P6, PT, R105, RZ, PT ;  /* 0x000000ff6900720c */ /* 0x000fe40003fc5270 */
[----:B------:R-:W-:-:S02]  /*4210*/  SEL R30, R30, 0x5, P3 ;  /* 0x000000051e1e7807 */ /* 0x000fc40001800000 */
[----:B------:R-:W-:Y:S02]  /*4220*/  SEL R34, R34, 0x5, P6 ;  /* 0x0000000522227807 */ /* 0x000fe40003000000 */
[----:B------:R-:W-:Y:S02]  /*4230*/  ISETP.NE.AND P6, PT, R4, RZ, PT ;  /* 0x000000ff0400720c */ /* 0x000fe40003fc5270 */
[----:B------:R-:W-:Y:S02]  /*4240*/  ISETP.NE.AND P4, PT, R65, RZ, PT ;  /* 0x000000ff4100720c */ /* 0x000fe40003f85270 */
[----:B------:R-:W-:Y:S02]  /*4250*/  SEL R30, R30, 0x6, P6 ;  /* 0x000000061e1e7807 */ /* 0x000fe40003000000 */
[----:B------:R-:W-:Y:S02]  /*4260*/  SEL R29, R29, 0x5, P4 ;  /* 0x000000051d1d7807 */ /* 0x000fe40002000000 */
[----:B------:R-:W-:-:S02]  /*4270*/  ISETP.NE.AND P6, PT, R14, RZ, PT ;  /* 0x000000ff0e00720c */ /* 0x000fc40003fc5270 */
[----:B------:R-:W-:Y:S02]  /*4280*/  ISETP.NE.AND P5, PT, R59, RZ, PT ;  /* 0x000000ff3b00720c */ /* 0x000fe40003fa5270 */
[----:B------:R-:W-:Y:S02]  /*4290*/  SEL R29, R29, 0x6, P6 ;  /* 0x000000061d1d7807 */ /* 0x000fe40003000000 */
[----:B------:R-:W-:Y:S02]  /*42a0*/  SEL R28, R28, 0x5, P5 ;  /* 0x000000051c1c7807 */ /* 0x000fe40002800000 */
[----:B------:R-:W-:Y:S02]  /*42b0*/  ISETP.NE.AND P6, PT, R26, RZ, PT ;  /* 0x000000ff1a00720c */ /* 0x000fe40003fc5270 */
[----:B------:R-:W-:Y:S02]  /*42c0*/  ISETP.NE.AND P5, PT, R96, RZ, PT ;  /* 0x000000ff6000720c */ /* 0x000fe40003fa5270 */
[----:B------:R-:W-:-:S02]  /*42d0*/  SEL R28, R28, 0x6, P6 ;  /* 0x000000061c1c7807 */ /* 0x000fc40003000000 */
[----:B------:R-:W-:Y:S02]  /*42e0*/  ISETP.NE.AND P6, PT, R35, RZ, PT ;  /* 0x000000ff2300720c */ /* 0x000fe40003fc5270 */
[----:B------:R-:W-:Y:S02]  /*42f0*/  SEL R82, R82, 0x5, P5 ;  /* 0x0000000552527807 */ /* 0x000fe40002800000 */
[----:B------:R-:W-:Y:S02]  /*4300*/  SEL R27, R27, 0x6, P6 ;  /* 0x000000061b1b7807 */ /* 0x000fe40003000000 */
[----:B------:R-:W-:Y:S02]  /*4310*/  ISETP.NE.AND P6, PT, R38, RZ, PT ;  /* 0x000000ff2600720c */ /* 0x000fe40003fc5270 */
        /* <DEDUP_REMOVED lines=25> */
[----:B------:R-:W-:-:S04]  /*44b0*/  ISETP.NE.AND P6, PT, R47, RZ, PT ;  /* 0x000000ff2f00720c */ /* 0x000fc80003fc5270 */
[----:B------:R-:W-:Y:S02]  /*44c0*/  SEL R3, R3, 0x6, P6 ;  /* 0x0000000603037807 */ /* 0x000fe40003000000 */
[----:B------:R-:W-:-:S04]  /*44d0*/  ISETP.NE.AND P6, PT, R49, RZ, PT ;  /* 0x000000ff3100720c */ /* 0x000fc80003fc5270 */
[----:B------:R-:W-:Y:S02]  /*44e0*/  SEL R27, R27, 0x7, P6 ;  /* 0x000000071b1b7807 */ /* 0x000fe40003000000 */
[----:B------:R-:W-:Y:S02]  /*44f0*/  ISETP.NE.AND P6, PT, R51, RZ, PT ;  /* 0x000000ff3300720c */ /* 0x000fe40003fc5270 */
[----:B------:R-:W-:Y:S02]  /*4500*/  ISETP.NE.AND P2, PT, R146, RZ, PT ;  /* 0x000000ff9200720c */ /* 0x000fe40003f45270 */
[----:B------:R-:W-:Y:S02]  /*4510*/  SEL R28, R28, 0x7, P6 ;  /* 0x000000071c1c7807 */ /* 0x000fe40003000000 */
[----:B------:R-:W-:Y:S02]  /*4520*/  ISETP.NE.AND P6, PT, R52, RZ, PT ;  /* 0x000000ff3400720c */ /* 0x000fe40003fc5270 */
[----:B------:R-:W-:-:S02]  /*4530*/  SEL R35, R3, 0x7, P2 ;  /* 0x0000000703237807 */ /* 0x000fc40001000000 */
[----:B------:R-:W-:Y:S02]  /*4540*/  SEL R29, R29, 0x7, P6 ;  /* 0x000000071d1d7807 */ /* 0x000fe40003000000 */
[----:B------:R-:W-:Y:S02]  /*4550*/  SHF.R.U32.HI R3, RZ, 0x2, R37 ;  /* 0x00000002ff037819 */ /* 0x000fe40000011625 */
[----:B------:R-:W-:Y:S01]  /*4560*/  ISETP.NE.AND P6, PT, R53, RZ, PT ;  /* 0x000000ff3500720c */ /* 0x000fe20003fc5270 */
[----:B------:R-:W-:Y:S01]  /*4570*/  IMAD.SHL.U32 R26, R37, 0x4, RZ ;  /* 0x00000004251a7824 */ /* 0x000fe200078e00ff */
[----:B------:R-:W-:Y:S02]  /*4580*/  LOP3.LUT R3, R3, 0x30, RZ, 0xc0, !PT ;  /* 0x0000003003037812 */ /* 0x000fe400078ec0ff */
[----:B------:R-:W-:Y:S02]  /*4590*/  SEL R30, R30, 0x7, P6 ;  /* 0x000000071e1e7807 */ /* 0x000fe40003000000 */
[----:B------:R-:W-:Y:S01]  /*45a0*/  ISETP.NE.AND P6, PT, R54, RZ, PT ;  /* 0x000000ff3600720c */ /* 0x000fe20003fc5270 */
[----:B------:R-:W-:Y:S01]  /*45b0*/  VIADD R3, R3, UR4 ;  /* 0x0000000403037c36 */ /* 0x000fe20008000000 */
[----:B------:R-:W-:-:S02]  /*45c0*/  LOP3.LUT R26, R26, 0x3fc, RZ, 0xc0, !PT ;  /* 0x000003fc1a1a7812 */ /* 0x000fc400078ec0ff */
[----:B------:R-:W-:Y:S02]  /*45d0*/  ISETP.NE.AND P1, PT, R147, RZ, PT ;  /* 0x000000ff9300720c */ /* 0x000fe40003f25270 */
[----:B------:R-:W-:Y:S01]  /*45e0*/  SEL R31, R31, 0x7, P6 ;  /* 0x000000071f1f7807 */ /* 0x000fe20003000000 */
[----:B------:R1:W-:Y:S01]  /*45f0*/  STS [R36+0x1450], R9 ;  /* 0x0014500924007388 */ /* 0x0003e20000000800 */
[----:B------:R-:W-:Y:S02]  /*4600*/  ISETP.NE.AND P6, PT, R55, RZ, PT ;  /* 0x000000ff3700720c */ /* 0x000fe40003fc5270 */
[----:B------:R-:W-:Y:S01]  /*4610*/  SEL R15, R15, 0x7, P1 ;  /* 0x000000070f0f7807 */ /* 0x000fe20000800000 */
[----:B------:R-:W-:Y:S01]  /*4620*/  STS [R36+0x410], R5 ;  /* 0x0004100524007388 */ /* 0x000fe20000000800 */
[----:B------:R-:W-:-:S03]  /*4630*/  SEL R32, R32, 0x7, P6 ;  /* 0x0000000720207807 */ /* 0x000fc60003000000 */
[----:B------:R-:W-:Y:S01]  /*4640*/  STS [R36+0x820], R6 ;  /* 0x0008200624007388 */ /* 0x000fe20000000800 */
[----:B-1----:R-:W-:Y:S01]  /*4650*/  IMAD R9, R26, 0x4, R3 ;  /* 0x000000041a097824 */ /* 0x002fe200078e0203 */
[----:B------:R-:W-:Y:S02]  /*4660*/  SHF.R.S32.HI R3, RZ, 0x1f, R2 ;  /* 0x0000001fff037819 */ /* 0x000fe40000011402 */
[----:B------:R1:W-:Y:S01]  /*4670*/  STS [R36+0xc30], R7 ;  /* 0x000c300724007388 */ /* 0x0003e20000000800 */
[----:B------:R-:W-:-:S03]  /*4680*/  ISETP.NE.AND P1, PT, R109, RZ, PT ;  /* 0x000000ff6d00720c */ /* 0x000fc60003f25270 */
[----:B------:R2:W-:Y:S01]  /*4690*/  STS [R36+0x1040], R8 ;  /* 0x0010400824007388 */ /* 0x0005e20000000800 */
[----:B------:R-:W-:-:S03]  /*46a0*/  ISETP.NE.AND P6, PT, R56, RZ, PT ;  /* 0x000000ff3800720c */ /* 0x000fc60003fc5270 */
[----:B------:R3:W-:Y:S04]  /*46b0*/  STS [R36+0x1860], R10 ;  /* 0x0018600a24007388 */ /* 0x0007e80000000800 */
[----:B------:R-:W-:Y:S04]  /*46c0*/  STS [R36+0x1c70], R11 ;  /* 0x001c700b24007388 */ /* 0x000fe80000000800 */
[----:B------:R-:W-:Y:S04]  /*46d0*/  STS [R36+0x2080], R16 ;  /* 0x0020801024007388 */ /* 0x000fe80000000800 */
[----:B------:R-:W-:Y:S04]  /*46e0*/  STS [R36+0x2490], R17 ;  /* 0x0024901124007388 */ /* 0x000fe80000000800 */
[----:B------:R-:W-:Y:S04]  /*46f0*/  STS [R36+0x28a0], R18 ;  /* 0x0028a01224007388 */ /* 0x000fe80000000800 */
[----:B------:R-:W-:Y:S04]  /*4700*/  STS [R36+0x2cb0], R19 ;  /* 0x002cb01324007388 */ /* 0x000fe80000000800 */
[----:B------:R-:W-:Y:S04]  /*4710*/  STS [R36+0x30c0], R20 ;  /* 0x0030c01424007388 */ /* 0x000fe80000000800 */
[----:B------:R-:W-:Y:S04]  /*4720*/  STS [R36+0x34d0], R21 ;  /* 0x0034d01524007388 */ /* 0x000fe80000000800 */
[----:B------:R-:W-:Y:S04]  /*4730*/  STS [R36+0x38e0], R22 ;  /* 0x0038e01624007388 */ /* 0x000fe80000000800 */
[----:B------:R-:W-:Y:S01]  /*4740*/  STS [R36+0x3cf0], R23 ;  /* 0x003cf01724007388 */ /* 0x000fe20000000800 */
[----:B------:R-:W-:Y:S01]  /*4750*/  LEA.HI R3, R3, R2, RZ, 0x6 ;  /* 0x0000000203037211 */ /* 0x000fe200078f30ff */
[----:B-1----:R-:W1:Y:S08]  /*4760*/  LDC.64 R6, c[0x0][0x218] ;  /* 0x00008600ff067b82 */ /* 0x002e700000000a00 */
[----:B------:R-:W-:Y:S01]  /*4770*/  BAR.SYNC.DEFER_BLOCKING 0x0 ;  /* 0x0000000000007b1d */ /* 0x000fe20000010000 */
[----:B------:R-:W-:-:S02]  /*4780*/  SEL R14, R25, 0x7, P1 ;  /* 0x00000007190e7807 */ /* 0x000fc40000800000 */
[----:B------:R-:W-:Y:S02]  /*4790*/  SEL R33, R33, 0x7, P6 ;  /* 0x0000000721217807 */ /* 0x000fe40003000000 */
[----:B------:R-:W-:Y:S02]  /*47a0*/  ISETP.NE.AND P1, PT, R117, RZ, PT ;  /* 0x000000ff7500720c */ /* 0x000fe40003f25270 */
[----:B------:R-:W-:Y:S02]  /*47b0*/  LOP3.LUT R5, R3, 0xffffffc0, RZ, 0xc0, !PT ;  /* 0xffffffc003057812 */ /* 0x000fe400078ec0ff */
[----:B------:R-:W-:Y:S02]  /*47c0*/  SEL R33, R33, 0x8, P1 ;  /* 0x0000000821217807 */ /* 0x000fe40000800000 */
[----:B------:R-:W-:Y:S01]  /*47d0*/  ISETP.NE.AND P1, PT, R104, RZ, PT ;  /* 0x000000ff6800720c */ /* 0x000fe20003f25270 */
[----:B--2---:R-:W-:Y:S01]  /*47e0*/  IMAD.IADD R8, R2, 0x1, -R5 ;  /* 0x0000000102087824 */ /* 0x004fe200078e0a05 */
[----:B------:R-:W-:-:S02]  /*47f0*/  SHF.R.S32.HI R3, RZ, 0x6, R3 ;  /* 0x00000006ff037819 */ /* 0x000fc40000011403 */
[----:B------:R-:W-:Y:S02]  /*4800*/  SEL R32, R32, 0x8, P1 ;  /* 0x0000000820207807 */ /* 0x000fe40000800000 */
[----:B------:R-:W-:Y:S01]  /*4810*/  ISETP.GE.AND P1, PT, R2, 0x100, PT ;  /* 0x000001000200780c */ /* 0x000fe20003f26270 */
[----:B------:R-:W-:Y:S01]  /*4820*/  IMAD R8, R3, 0x14000, R8 ;  /* 0x0001400003087824 */ /* 0x000fe200078e0208 */
[----:B------:R-:W-:Y:S02]  /*4830*/  ISETP.NE.AND P3, PT, R80, RZ, PT ;  /* 0x000000ff5000720c */ /* 0x000fe40003f65270 */
[----:B------:R-:W-:Y:S02]  /*4840*/  ISETP.NE.AND P0, PT, R81, RZ, PT ;  /* 0x000000ff5100720c */ /* 0x000fe40003f05270 */
[----:B------:R-:W-:Y:S01]  /*4850*/  LOP3.LUT R2, R26, 0x400, RZ, 0xfc, !PT ;  /* 0x000004001a027812 */ /* 0x000fe200078efcff */
[----:B------:R2:W4:Y:S01]  /*4860*/  LDS.128 R40, [R9] ;  /* 0x0000000009287984 */ /* 0x0005220000000c00 */
[----:B---3--:R-:W-:-:S02]  /*4870*/  SHF.R.U32.HI R10, RZ, 0x6, R37 ;  /* 0x00000006ff0a7819 */ /* 0x008fc40000011625 */
[C---:B------:R-:W-:Y:S02]  /*4880*/  LOP3.LUT R3, R26.reuse, 0x800, RZ, 0xfc, !PT ;  /* 0x000008001a037812 */ /* 0x040fe400078efcff */
[----:B------:R-:W-:Y:S02]  /*4890*/  LOP3.LUT R5, R26, 0xc00, RZ, 0xfc, !PT ;  /* 0x00000c001a057812 */ /* 0x000fe400078efcff */
[----:B------:R-:W-:Y:S02]  /*48a0*/  SEL R28, R28, 0x8, P3 ;  /* 0x000000081c1c7807 */ /* 0x000fe40001800000 */
[----:B------:R-:W-:Y:S02]  /*48b0*/  SEL R27, R27, 0x8, P0 ;  /* 0x000000081b1b7807 */ /* 0x000fe40000000000 */
[----:B------:R-:W-:Y:S02]  /*48c0*/  SHF.R.U32.HI R2, RZ, 0x4, R2 ;  /* 0x00000004ff027819 */ /* 0x000fe40000011602 */
[----:B------:R-:W-:-:S02]  /*48d0*/  SGXT.U32 R10, R10, 0x2 ;  /* 0x000000020a0a781a */ /* 0x000fc40000000000 */
[----:B------:R-:W-:Y:S02]  /*48e0*/  SHF.R.U32.HI R3, RZ, 0x4, R3 ;  /* 0x00000004ff037819 */ /* 0x000fe40000011603 */
[----:B------:R-:W-:Y:S02]  /*48f0*/  SHF.R.U32.HI R5, RZ, 0x4, R5 ;  /* 0x00000004ff057819 */ /* 0x000fe40000011605 */
[----:B------:R-:W-:Y:S02]  /*4900*/  PRMT R25, R28, 0x3340, R27 ;  /* 0x000033401c197816 */ /* 0x000fe4000000001b */
[----:B------:R-:W-:Y:S02]  /*4910*/  LOP3.LUT R2, R2, 0x70, RZ, 0xc0, !PT ;  /* 0x0000007002027812 */ /* 0x000fe400078ec0ff */
[----:B------:R-:W-:Y:S02]  /*4920*/  LOP3.LUT R27, R13, R10, RZ, 0xfc, !PT ;  /* 0x0000000a0d1b7212 */ /* 0x000fe400078efcff */
[----:B--2---:R-:W-:-:S02]  /*4930*/  LOP3.LUT R9, R3, 0xb0, RZ, 0xc0, !PT ;  /* 0x000000b003097812 */ /* 0x004fc400078ec0ff */
[----:B------:R-:W-:Y:S01]  /*4940*/  LOP3.LUT R10, R5, 0xf0, RZ, 0xc0, !PT ;  /* 0x000000f0050a7812 */ /* 0x000fe200078ec0ff */
[----:B------:R-:W-:Y:S02]  /*4950*/  VIADD R5, R2, UR4 ;  /* 0x0000000402057c36 */ /* 0x000fe40008000000 */
[----:B------:R-:W-:Y:S02]  /*4960*/  VIADD R9, R9, UR4 ;  /* 0x0000000409097c36 */ /* 0x000fe40008000000 */
[----:B------:R-:W-:Y:S01]  /*4970*/  VIADD R17, R10, UR4 ;  /* 0x000000040a117c36 */ /* 0x000fe20008000000 */
[----:B------:R-:W-:Y:S01]  /*4980*/  ISETP.NE.AND P2, PT, R112, RZ, PT ;  /* 0x000000ff7000720c */ /* 0x000fe20003f45270 */
[C---:B------:R-:W-:Y:S01]  /*4990*/  IMAD R10, R26.reuse, 0x4, R5 ;  /* 0x000000041a0a7824 */ /* 0x040fe200078e0205 */
[----:B------:R-:W-:Y:S01]  /*49a0*/  ISETP.NE.AND P6, PT, R57, RZ, PT ;  /* 0x000000ff3900720c */ /* 0x000fe20003fc5270 */
[C---:B------:R-:W-:Y:S01]  /*49b0*/  IMAD R11, R26.reuse, 0x4, R9 ;  /* 0x000000041a0b7824 */ /* 0x040fe200078e0209 */
[----:B------:R-:W-:Y:S01]  /*49c0*/  SHF.R.U32.HI R4, RZ, 0x6, R12 ;  /* 0x00000006ff047819 */ /* 0x000fe2000001160c */
[----:B------:R-:W-:Y:S01]  /*49d0*/  IMAD R26, R26, 0x4, R17 ;  /* 0x000000041a1a7824 */ /* 0x000fe200078e0211 */
[----:B------:R-:W-:Y:S01]  /*49e0*/  SEL R34, R34, 0x7, P2 ;  /* 0x0000000722227807 */ /* 0x000fe20001000000 */
[----:B------:R-:W2:Y:S01]  /*49f0*/  LDS.128 R16, [R10+0x1000] ;  /* 0x001000000a107984 */ /* 0x000ea20000000c00 */
[----:B------:R-:W-:Y:S01]  /*4a00*/  SEL R82, R82, 0x7, P6 ;  /* 0x0000000752527807 */ /* 0x000fe20003000000 */
[----:B------:R-:W-:Y:S01]  /*4a10*/  IMAD R3, R27, 0x40, R8 ;  /* 0x000000401b037824 */ /* 0x000fe200078e0208 */
[----:B------:R-:W-:Y:S01]  /*4a20*/  ISETP.NE.AND P2, PT, R113, RZ, PT ;  /* 0x000000ff7100720c */ /* 0x000fe20003f45270 */
[----:B------:R3:W5:Y:S01]  /*4a30*/  LDS.128 R20, [R11+0x2000] ;  /* 0x002000000b147984 */ /* 0x0007620000000c00 */
[----:B------:R-:W-:Y:S01]  /*4a40*/  SGXT.U32 R4, R4, 0x2 ;  /* 0x000000020404781a */ /* 0x000fe20000000000 */
[----:B------:R-:W-:-:S02]  /*4a50*/  ULDC.64 UR4, c[0x0][0x220] ;  /* 0x0000880000047ab9 */ /* 0x000fc40000000a00 */
[----:B------:R-:W2:Y:S01]  /*4a60*/  LDS.128 R36, [R26+0x3000] ;  /* 0x003000001a247984 */ /* 0x000ea20000000c00 */
[----:B------:R-:W-:Y:S02]  /*4a70*/  SEL R82, R82, 0x8, P2 ;  /* 0x0000000852527807 */ /* 0x000fe40001000000 */
[----:B------:R-:W-:Y:S02]  /*4a80*/  ISETP.NE.AND P2, PT, R107, RZ, PT ;  /* 0x000000ff6b00720c */ /* 0x000fe40003f45270 */
[----:B------:R-:W-:Y:S02]  /*4a90*/  LOP3.LUT R4, R13, R4, RZ, 0xfc, !PT ;  /* 0x000000040d047212 */ /* 0x000fe400078efcff */
[----:B------:R-:W-:Y:S02]  /*4aa0*/  SEL R31, R31, 0x8, P2 ;  /* 0x000000081f1f7807 */ /* 0x000fe40001000000 */
[C---:B------:R-:W-:Y:S01]  /*4ab0*/  ISETP.LT.AND P2, PT, R4.reuse, 0x300, !P1 ;  /* 0x000003000400780c */ /* 0x040fe20004f41270 */
[----:B-1----:R-:W-:Y:S01]  /*4ac0*/  IMAD.WIDE R2, R3, 0x4, R6 ;  /* 0x0000000403027825 */ /* 0x002fe200078e0206 */
[----:B------:R-:W-:-:S02]  /*4ad0*/  LOP3.LUT R5, R4, 0x4, RZ, 0xfc, !PT ;  /* 0x0000000404057812 */ /* 0x000fc400078efcff */
[----:B------:R-:W-:Y:S01]  /*4ae0*/  ISETP.NE.AND P3, PT, R84, RZ, PT ;  /* 0x000000ff5400720c */ /* 0x000fe20003f65270 */
[----:B------:R-:W-:Y:S01]  /*4af0*/  IMAD R13, R0, 0x300, R13 ;  /* 0x00000300000d7824 */ /* 0x000fe200078e020d */
[C---:B------:R-:W-:Y:S02]  /*4b00*/  LOP3.LUT R0, R4.reuse, 0x8, RZ, 0xfc, !PT ;  /* 0x0000000804007812 */ /* 0x040fe400078efcff */
[----:B------:R-:W-:Y:S02]  /*4b10*/  LOP3.LUT R4, R4, 0xc, RZ, 0xfc, !PT ;  /* 0x0000000c04047812 */ /* 0x000fe400078efcff */
[----:B------:R-:W-:-:S03]  /*4b20*/  SEL R9, R34, 0x8, P3 ;  /* 0x0000000822097807 */ /* 0x000fc60001800000 */
[----:B----4-:R1:W-:Y:S01]  /*4b30*/  @P2 STG.E.128 desc[UR6][R2.64], R40 ;  /* 0x0000002802002986 */ /* 0x0103e2000c101d06 */
[----:B------:R-:W-:Y:S02]  /*4b40*/  ISETP.LT.AND P2, PT, R5, 0x300, !P1 ;  /* 0x000003000500780c */ /* 0x000fe40004f41270 */
[----:B------:R-:W-:Y:S02]  /*4b50*/  LOP3.LUT R5, R27, 0x8, RZ, 0xfc, !PT ;  /* 0x000000081b057812 */ /* 0x000fe400078efcff */
[----:B------:R-:W-:Y:S02]  /*4b60*/  ISETP.NE.AND P5, PT, R77, RZ, PT ;  /* 0x000000ff4d00720c */ /* 0x000fe40003fa5270 */
[----:B------:R-:W-:Y:S02]  /*4b70*/  ISETP.NE.AND P4, PT, R79, RZ, PT ;  /* 0x000000ff4f00720c */ /* 0x000fe40003f85270 */
[----:B------:R-:W-:Y:S02]  /*4b80*/  ISETP.LT.AND P3, PT, R0, 0x300, !P1 ;  /* 0x000003000000780c */ /* 0x000fe40004f61270 */
[----:B---3--:R-:W-:-:S02]  /*4b90*/  LOP3.LUT R11, R27, 0xc, RZ, 0xfc, !PT ;  /* 0x0000000c1b0b7812 */ /* 0x008fc400078efcff */
[----:B------:R-:W-:Y:S02]  /*4ba0*/  ISETP.LT.AND P1, PT, R4, 0x300, !P1 ;  /* 0x000003000400780c */ /* 0x000fe40004f21270 */
[----:B-1----:R-:W-:Y:S02]  /*4bb0*/  LOP3.LUT R3, R27, 0x4, RZ, 0xfc, !PT ;  /* 0x000000041b037812 */ /* 0x002fe400078efcff */
[----:B------:R-:W-:Y:S01]  /*4bc0*/  ISETP.NE.AND P0, PT, R83, RZ, PT ;  /* 0x000000ff5300720c */ /* 0x000fe20003f05270 */
[--C-:B------:R-:W-:Y:S01]  /*4bd0*/  IMAD R5, R5, 0x40, R8.reuse ;  /* 0x0000004005057824 */ /* 0x100fe200078e0208 */
[----:B------:R-:W-:Y:S01]  /*4be0*/  SEL R30, R30, 0x8, P5 ;  /* 0x000000081e1e7807 */ /* 0x000fe20002800000 */
[--C-:B------:R-:W-:Y:S01]  /*4bf0*/  IMAD R3, R3, 0x40, R8.reuse ;  /* 0x0000004003037824 */ /* 0x100fe200078e0208 */
[----:B------:R-:W-:Y:S01]  /*4c00*/  SEL R29, R29, 0x8, P4 ;  /* 0x000000081d1d7807 */ /* 0x000fe20002000000 */
[----:B------:R-:W-:Y:S01]  /*4c10*/  IMAD R11, R11, 0x40, R8 ;  /* 0x000000400b0b7824 */ /* 0x000fe200078e0208 */
[----:B------:R-:W-:-:S02]  /*4c20*/  ISETP.NE.AND P6, PT, R87, RZ, PT ;  /* 0x000000ff5700720c */ /* 0x000fc40003fc5270 */
[----:B------:R-:W-:Y:S02]  /*4c30*/  ISETP.NE.AND P5, PT, R86, RZ, PT ;  /* 0x000000ff5600720c */ /* 0x000fe40003fa5270 */
[----:B------:R-:W-:Y:S01]  /*4c40*/  ISETP.NE.AND P4, PT, R85, RZ, PT ;  /* 0x000000ff5500720c */ /* 0x000fe20003f85270 */
[--C-:B------:R-:W-:Y:S01]  /*4c50*/  IMAD.WIDE R2, R3, 0x4, R6.reuse ;  /* 0x0000000403027825 */ /* 0x100fe200078e0206 */
[----:B------:R-:W-:Y:S02]  /*4c60*/  SEL R0, R15, 0x8, P5 ;  /* 0x000000080f007807 */ /* 0x000fe40002800000 */
[----:B------:R-:W-:Y:S01]  /*4c70*/  SEL R14, R14, 0x8, P4 ;  /* 0x000000080e0e7807 */ /* 0x000fe20002000000 */
[--C-:B------:R-:W-:Y:S01]  /*4c80*/  IMAD.WIDE R4, R5, 0x4, R6.reuse ;  /* 0x0000000405047825 */ /* 0x100fe200078e0206 */
[----:B------:R-:W-:Y:S02]  /*4c90*/  SEL R35, R35, 0x8, P6 ;  /* 0x0000000823237807 */ /* 0x000fe40003000000 */
[----:B------:R-:W-:Y:S01]  /*4ca0*/  IADD3 R8, P4, R13, UR4, RZ ;  /* 0x000000040d087c10 */ /* 0x000fe2000ff9e0ff */
[----:B------:R-:W-:Y:S01]  /*4cb0*/  IMAD.WIDE R6, R11, 0x4, R6 ;  /* 0x000000040b067825 */ /* 0x000fe200078e0206 */
[----:B--2---:R1:W-:Y:S01]  /*4cc0*/  @P2 STG.E.128 desc[UR6][R2.64], R16 ;  /* 0x0000001002002986 */ /* 0x0043e2000c101d06 */
[----:B------:R-:W-:-:S02]  /*4cd0*/  PRMT R30, R30, 0x3340, R29 ;  /* 0x000033401e1e7816 */ /* 0x000fc4000000001d */
[----:B------:R-:W-:Y:S01]  /*4ce0*/  PRMT R33, R82, 0x3340, R33 ;  /* 0x0000334052217816 */ /* 0x000fe20000000021 */
[----:B-----5:R1:W-:Y:S01]  /*4cf0*/  @P3 STG.E.128 desc[UR6][R4.64], R20 ;  /* 0x0000001404003986 */ /* 0x0203e2000c101d06 */
[----:B------:R-:W-:Y:S02]  /*4d00*/  PRMT R26, R32, 0x3340, R31 ;  /* 0x00003340201a7816 */ /* 0x000fe4000000001f */
[----:B------:R-:W-:Y:S01]  /*4d10*/  PRMT R27, R9, 0x3340, R14 ;  /* 0x00003340091b7816 */ /* 0x000fe2000000000e */
[----:B0-----:R1:W-:Y:S01]  /*4d20*/  @P1 STG.E.128 desc[UR6][R6.64], R36 ;  /* 0x0000002406001986 */ /* 0x0013e2000c101d06 */
[----:B------:R-:W-:Y:S02]  /*4d30*/  PRMT R0, R0, 0x3340, R35 ;  /* 0x0000334000007816 */ /* 0x000fe40000000023 */
[----:B------:R-:W-:Y:S02]  /*4d40*/  LEA.HI.X.SX32 R9, R13, UR5, 0x1, P4 ;  /* 0x000000050d097c11 */ /* 0x000fe4000a0f0eff */
[----:B------:R-:W-:-:S02]  /*4d50*/  PRMT R25, R30, 0x5410, R25 ;  /* 0x000054101e197816 */ /* 0x000fc40000000019 */
[----:B------:R-:W-:Y:S02]  /*4d60*/  PRMT R26, R33, 0x5410, R26 ;  /* 0x00005410211a7816 */ /* 0x000fe4000000001a */
[----:B------:R-:W-:Y:S01]  /*4d70*/  PRMT R27, R27, 0x5410, R0 ;  /* 0x000054101b1b7816 */ /* 0x000fe20000000000 */
[----:B------:R-:W-:Y:S06]  /*4d80*/  @!P0 EXIT ;  /* 0x000000000000894d */ /* 0x000fec0003800000 */
[----:B------:R-:W-:Y:S01]  /*4d90*/  STG.E.128 desc[UR6][R8.64], R24 ;  /* 0x0000001808007986 */ /* 0x000fe2000c101d06 */
[----:B------:R-:W-:Y:S05]  /*4da0*/  EXIT ;  /* 0x000000000000794d */ /* 0x000fea0003800000 */
.L_x_0:
[----:B------:R-:W-:-:S00]  /*4db0*/  BRA `(.L_x_0) ;  /* 0xfffffffc00fc7947 */ /* 0x000fc0000383ffff */
[----:B------:R-:W-:-:S00]  /*4dc0*/  NOP ;  /* 0x0000000000007918 */ /* 0x000fc00000000000 */
        /* <DEDUP_REMOVED lines=11> */
.L_x_1:


//--------------------- .nv.shared.triton_poi_fused_max_pool2d_with_indices_42 --------------------------
	.section	.nv.shared.triton_poi_fused_max_pool2d_with_indices_42,"aw",@nobits
	.sectionflags	@""
	.align	16
	.zero		1024


//--------------------- .nv.constant0.triton_poi_fused_max_pool2d_with_indices_42 --------------------------
	.section	.nv.constant0.triton_poi_fused_max_pool2d_with_indices_42,"a",@progbits
	.sectionflags	@""
	.align	4
.nv.constant0.triton_poi_fused_max_pool2d_with_indices_42:
	.zero		560
